def matmul_kernel(
    a_ptr,
    b_ptr,
    c_ptr,
    M,
    N,
    K,
    stride_am,
    stride_ak,
    stride_bk,
    stride_bn,
    stride_cm,
    stride_cn,
    BLOCK_M: tl.constexpr,
    BLOCK_N: tl.constexpr,
    BLOCK_K: tl.constexpr,
    GROUP_M: tl.constexpr,
):
    pid = tl.program_id(axis=0)
    num_pid_m = tl.cdiv(M, BLOCK_M)
    num_pid_n = tl.cdiv(N, BLOCK_N)
    num_pid_in_group = GROUP_M * num_pid_n
    group_id = pid // num_pid_in_group
    first_pid_m = group_id * GROUP_M
    group_size_m = min(num_pid_m - first_pid_m, GROUP_M)
    pid_m = first_pid_m + ((pid % num_pid_in_group) % group_size_m)
    pid_n = (pid % num_pid_in_group) // group_size_m

    offs_am = (pid_m * BLOCK_M + tl.arange(0, BLOCK_M)) % M
    offs_bn = (pid_n * BLOCK_N + tl.arange(0, BLOCK_N)) % N
    offs_k = tl.arange(0, BLOCK_K)
    a_ptrs = a_ptr + offs_am[:, None] * stride_am + offs_k[None, :] * stride_ak
    b_ptrs = b_ptr + offs_k[:, None] * stride_bk + offs_bn[None, :] * stride_bn

    acc = tl.zeros((BLOCK_M, BLOCK_N), dtype=tl.float32)
    for kk in range(0, tl.cdiv(K, BLOCK_K)):
        a = tl.load(a_ptrs, mask=offs_k[None, :] < K - kk * BLOCK_K, other=0.0)
        b = tl.load(b_ptrs, mask=offs_k[:, None] < K - kk * BLOCK_K, other=0.0)
        acc = tl.dot(a, b, acc)
        a_ptrs += BLOCK_K * stride_ak
        b_ptrs += BLOCK_K * stride_bk

    c = acc.to(c_ptr.dtype.element_ty)
    offs_cm = pid_m * BLOCK_M + tl.arange(0, BLOCK_M)
    offs_cn = pid_n * BLOCK_N + tl.arange(0, BLOCK_N)
    c_ptrs = c_ptr + offs_cm[:, None] * stride_cm + offs_cn[None, :] * stride_cn
    mask = (offs_cm[:, None] < M) & (offs_cn[None, :] < N)
    tl.store(c_ptrs, c, mask=mask)

# config = {"BLOCK_K": 128, "BLOCK_M": 64, "BLOCK_N": 64, "GROUP_M": 8, "arch": "sm_100", "dtype": "fp8e5m2", "num_ctas": 1, "num_stages": 7, "num_warps": 4}
# arch = sm_100


// ===== COMPILED SASS (sm_100a) =====

	.target	sm_100a

	.elftype	@"ET_EXEC"


//--------------------- .note.nv.tkinfo           --------------------------
	.section	.note.nv.tkinfo,"",@"SHT_NOTE"
	.sectionflags	@"SHF_NOTE_NV_TKINFO"
	.tkinfo
        /*0018*/ 	.word	0x00000081
        /*0030*/ 	.string	""
        /*0030*/ 	.string	"ptxas-blackwell"
        /*0030*/ 	.string	"Cuda compilation tools, release 12.9, V12.9.86"
        /*0030*/ 	.string	"Build cuda_12.9.r12.9/compiler.36037853_0"
        /*0030*/ 	.string	"-v  -suppress-debug-info  -lineinfo  -arch sm_100a "



//--------------------- .note.nv.cuver            --------------------------
	.section	.note.nv.cuver,"",@"SHT_NOTE"
	.sectionflags	@"SHF_NOTE_NV_CUVER"
        /*0018*/ 	.short	0x0001
        /*001a*/ 	.short	0x0064
        /*001c*/ 	.short	0x0001
        /*001e*/ 	.short	0x0000
        /*0020*/ 	.short	0x0001
        /*0022*/ 	.short	0x0000


//--------------------- .nv.info                  --------------------------
	.section	.nv.info,"",@"SHT_CUDA_INFO"
	.align	4


	//----- nvinfo : EIATTR_REGCOUNT
	.align		4
        /*0000*/ 	.byte	0x04, 0x2f
        /*0002*/ 	.short	(.L_4 - .L_3)
	.align		4
.L_3:
        /*0004*/ 	.word	index@(matmul_kernel)
        /*0008*/ 	.word	0x000000ff


	//----- nvinfo : EIATTR_FRAME_SIZE
	.align		4
.L_4:
        /*000c*/ 	.byte	0x04, 0x11
        /*000e*/ 	.short	(.L_6 - .L_5)
	.align		4
.L_5:
        /*0010*/ 	.word	index@($__internal_2_$__cuda_sm10x_tcgen05_guardrail_trap_unallocated_columns_being_dealloced)
        /*0014*/ 	.word	0x000001c8


	//----- nvinfo : EIATTR_FRAME_SIZE
	.align		4
.L_6:
        /*0018*/ 	.byte	0x04, 0x11
        /*001a*/ 	.short	(.L_8 - .L_7)
	.align		4
.L_7:
        /*001c*/ 	.word	index@($__internal_1_$__cuda_sm10x_tcgen05_guardrail_trap_phase_invalid_during_alloc)
        /*0020*/ 	.word	0x000001c8


	//----- nvinfo : EIATTR_FRAME_SIZE
	.align		4
.L_8:
        /*0024*/ 	.byte	0x04, 0x11
        /*0026*/ 	.short	(.L_10 - .L_9)
	.align		4
.L_9:
        /*0028*/ 	.word	index@($__internal_0_$__cuda_sm10x_tcgen05_guardrail_trap_col_being_dealloced_not_returned_by_alloc)
        /*002c*/ 	.word	0x000001c8


	//----- nvinfo : EIATTR_FRAME_SIZE
	.align		4
.L_10:
        /*0030*/ 	.byte	0x04, 0x11
        /*0032*/ 	.short	(.L_12 - .L_11)
	.align		4
.L_11:
        /*0034*/ 	.word	index@(matmul_kernel)
        /*0038*/ 	.word	0x000001c8


	//----- nvinfo : EIATTR_MIN_STACK_SIZE
	.align		4
.L_12:
        /*003c*/ 	.byte	0x04, 0x12
        /*003e*/ 	.short	(.L_14 - .L_13)
	.align		4
.L_13:
        /*0040*/ 	.word	index@(matmul_kernel)
        /*0044*/ 	.word	0x000001c8
.L_14:


//--------------------- .nv.info.matmul_kernel    --------------------------
	.section	.nv.info.matmul_kernel,"",@"SHT_CUDA_INFO"
	.sectionflags	@""
	.align	4


	//----- nvinfo : EIATTR_CUDA_API_VERSION
	.align		4
        /*0000*/ 	.byte	0x04, 0x37
        /*0002*/ 	.short	(.L_16 - .L_15)
.L_15:
        /*0004*/ 	.word	0x00000081


	//----- nvinfo : EIATTR_KPARAM_INFO
	.align		4
.L_16:
        /*0008*/ 	.byte	0x04, 0x17
        /*000a*/ 	.short	(.L_18 - .L_17)
.L_17:
        /*000c*/ 	.word	0x00000000
        /*0010*/ 	.short	0x000d
        /*0012*/ 	.short	0x0048
        /*0014*/ 	.byte	0x00, 0xf4, 0x21, 0x00


	//----- nvinfo : EIATTR_KPARAM_INFO
	.align		4
.L_18:
        /*0018*/ 	.byte	0x04, 0x17
        /*001a*/ 	.short	(.L_20 - .L_19)
.L_19:
        /*001c*/ 	.word	0x00000000
        /*0020*/ 	.short	0x000c
        /*0022*/ 	.short	0x0040
        /*0024*/ 	.byte	0x00, 0xf4, 0x21, 0x00


	//----- nvinfo : EIATTR_KPARAM_INFO
	.align		4
.L_20:
        /*0028*/ 	.byte	0x04, 0x17
        /*002a*/ 	.short	(.L_22 - .L_21)
.L_21:
        /*002c*/ 	.word	0x00000000
        /*0030*/ 	.short	0x000b
        /*0032*/ 	.short	0x0038
        /*0034*/ 	.byte	0x00, 0xf0, 0x11, 0x00


	//----- nvinfo : EIATTR_KPARAM_INFO
	.align		4
.L_22:
        /*0038*/ 	.byte	0x04, 0x17
        /*003a*/ 	.short	(.L_24 - .L_23)
.L_23:
        /*003c*/ 	.word	0x00000000
        /*0040*/ 	.short	0x000a
        /*0042*/ 	.short	0x0034
        /*0044*/ 	.byte	0x00, 0xf0, 0x11, 0x00


	//----- nvinfo : EIATTR_KPARAM_INFO
	.align		4
.L_24:
        /*0048*/ 	.byte	0x04, 0x17
        /*004a*/ 	.short	(.L_26 - .L_25)
.L_25:
        /*004c*/ 	.word	0x00000000
        /*0050*/ 	.short	0x0009
        /*0052*/ 	.short	0x0030
        /*0054*/ 	.byte	0x00, 0xf0, 0x11, 0x00


	//----- nvinfo : EIATTR_KPARAM_INFO
	.align		4
.L_26:
        /*0058*/ 	.byte	0x04, 0x17
        /*005a*/ 	.short	(.L_28 - .L_27)
.L_27:
        /*005c*/ 	.word	0x00000000
        /*0060*/ 	.short	0x0008
        /*0062*/ 	.short	0x002c
        /*0064*/ 	.byte	0x00, 0xf0, 0x11, 0x00


	//----- nvinfo : EIATTR_KPARAM_INFO
	.align		4
.L_28:
        /*0068*/ 	.byte	0x04, 0x17
        /*006a*/ 	.short	(.L_30 - .L_29)
.L_29:
        /*006c*/ 	.word	0x00000000
        /*0070*/ 	.short	0x0007
        /*0072*/ 	.short	0x0028
        /*0074*/ 	.byte	0x00, 0xf0, 0x11, 0x00


	//----- nvinfo : EIATTR_KPARAM_INFO
	.align		4
.L_30:
        /*0078*/ 	.byte	0x04, 0x17
        /*007a*/ 	.short	(.L_32 - .L_31)
.L_31:
        /*007c*/ 	.word	0x00000000
        /*0080*/ 	.short	0x0006
        /*0082*/ 	.short	0x0024
        /*0084*/ 	.byte	0x00, 0xf0, 0x11, 0x00


	//----- nvinfo : EIATTR_KPARAM_INFO
	.align		4
.L_32:
        /*0088*/ 	.byte	0x04, 0x17
        /*008a*/ 	.short	(.L_34 - .L_33)
.L_33:
        /*008c*/ 	.word	0x00000000
        /*0090*/ 	.short	0x0005
        /*0092*/ 	.short	0x0020
        /*0094*/ 	.byte	0x00, 0xf0, 0x11, 0x00


	//----- nvinfo : EIATTR_KPARAM_INFO
	.align		4
.L_34:
        /*0098*/ 	.byte	0x04, 0x17
        /*009a*/ 	.short	(.L_36 - .L_35)
.L_35:
        /*009c*/ 	.word	0x00000000
        /*00a0*/ 	.short	0x0004
        /*00a2*/ 	.short	0x001c
        /*00a4*/ 	.byte	0x00, 0xf0, 0x11, 0x00


	//----- nvinfo : EIATTR_KPARAM_INFO
	.align		4
.L_36:
        /*00a8*/ 	.byte	0x04, 0x17
        /*00aa*/ 	.short	(.L_38 - .L_37)
.L_37:
        /*00ac*/ 	.word	0x00000000
        /*00b0*/ 	.short	0x0003
        /*00b2*/ 	.short	0x0018
        /*00b4*/ 	.byte	0x00, 0xf0, 0x11, 0x00


	//----- nvinfo : EIATTR_KPARAM_INFO
	.align		4
.L_38:
        /*00b8*/ 	.byte	0x04, 0x17
        /*00ba*/ 	.short	(.L_40 - .L_39)
.L_39:
        /*00bc*/ 	.word	0x00000000
        /*00c0*/ 	.short	0x0002
        /*00c2*/ 	.short	0x0010
        /*00c4*/ 	.byte	0x00, 0xf4, 0x21, 0x00


	//----- nvinfo : EIATTR_KPARAM_INFO
	.align		4
.L_40:
        /*00c8*/ 	.byte	0x04, 0x17
        /*00ca*/ 	.short	(.L_42 - .L_41)
.L_41:
        /*00cc*/ 	.word	0x00000000
        /*00d0*/ 	.short	0x0001
        /*00d2*/ 	.short	0x0008
        /*00d4*/ 	.byte	0x00, 0xf4, 0x21, 0x00


	//----- nvinfo : EIATTR_KPARAM_INFO
	.align		4
.L_42:
        /*00d8*/ 	.byte	0x04, 0x17
        /*00da*/ 	.short	(.L_44 - .L_43)
.L_43:
        /*00dc*/ 	.word	0x00000000
        /*00e0*/ 	.short	0x0000
        /*00e2*/ 	.short	0x0000
        /*00e4*/ 	.byte	0x00, 0xf4, 0x21, 0x00


	//----- nvinfo : EIATTR_AT_ENTRY_FRAGMENTS
	.align		4
.L_44:
        /*00e8*/ 	.byte	0x04, 0x4f
        /*00ea*/ 	.short	(.L_46 - .L_45)


	//   ....[0]....
.L_45:
        /*00ec*/ 	.word	0x00000004


	//----- nvinfo : EIATTR_RESERVED_SMEM_USED
	.align		4
.L_46:
        /*00f0*/ 	.byte	0x01, 0x41
	.zero		2


	//----- nvinfo : EIATTR_SPARSE_MMA_MASK
	.align		4
        /*00f4*/ 	.byte	0x03, 0x50
        /*00f6*/ 	.short	0x0000


	//----- nvinfo : EIATTR_TCGEN05_1CTA_USED
	.align		4
        /*00f8*/ 	.byte	0x01, 0x51
	.zero		2


	//----- nvinfo : EIATTR_MAXREG_COUNT
	.align		4
        /*00fc*/ 	.byte	0x03, 0x1b
        /*00fe*/ 	.short	0x00ff


	//----- nvinfo : EIATTR_NUM_BARRIERS
	.align		4
        /*0100*/ 	.byte	0x02, 0x4c
        /*0102*/ 	.byte	0x01
	.zero		1


	//----- nvinfo : EIATTR_ANNOTATIONS
	.align		4
        /*0104*/ 	.byte	0x04, 0x55
        /*0106*/ 	.short	(.L_48 - .L_47)


	//   ....[0]....
.L_47:
        /*0108*/ 	.word	0x00000001
        /*010c*/ 	.byte	0xd0, 0x0b, 0x00, 0x00, 0x01, 0x00, 0x00, 0x00, 0xf0, 0x1a, 0x00, 0x00, 0x01, 0x00, 0x00, 0x00
        /* <DEDUP_REMOVED lines=200> */
        /*0d9c*/ 	.byte	0x10, 0xf3, 0x00, 0x00, 0x01, 0x00, 0x00, 0x00, 0x60, 0xfb, 0x00, 0x00


	//----- nvinfo : EIATTR_INT_WARP_WIDE_INSTR_OFFSETS
	.align		4
.L_48:
        /*0da8*/ 	.byte	0x04, 0x31
        /*0daa*/ 	.short	(.L_50 - .L_49)


	//   ....[0]....
.L_49:
        /*0dac*/ 	.word	0x00001d40


	//   ....[1]....
        /*0db0*/ 	.word	0x00001d50


	//   ....[2]....
        /*0db4*/ 	.word	0x00006940


	//   ....[3]....
        /*0db8*/ 	.word	0x000112f0


	//   ....[4]....
        /*0dbc*/ 	.word	0x00011340


	//----- nvinfo : EIATTR_COOP_GROUP_MASK_REGIDS
	.align		4
.L_50:
        /*0dc0*/ 	.byte	0x04, 0x29
        /*0dc2*/ 	.short	(.L_52 - .L_51)


	//   ....[0]....
.L_51:
        /*0dc4*/ 	.word	0xffffffff


	//   ....[1]....
        /*0dc8*/ 	.word	0xffffffff


	//   ....[2]....
        /*0dcc*/ 	.word	0xffffffff


	//   ....[3]....
        /*0dd0*/ 	.word	0xffffffff


	//----- nvinfo : EIATTR_COOP_GROUP_INSTR_OFFSETS
	.align		4
.L_52:
        /*0dd4*/ 	.byte	0x04, 0x28
        /*0dd6*/ 	.short	(.L_54 - .L_53)


	//   ....[0]....
.L_53:
        /*0dd8*/ 	.word	0x00000080


	//   ....[1]....
        /*0ddc*/ 	.word	0x00000340


	//   ....[2]....
        /*0de0*/ 	.word	0x00011180


	//   ....[3]....
        /*0de4*/ 	.word	0x000113f0


	//----- nvinfo : EIATTR_VRC_CTA_INIT_COUNT
	.align		4
.L_54:
        /*0de8*/ 	.byte	0x02, 0x4a
        /*0dea*/ 	.byte	0x80
	.zero		1


	//----- nvinfo : EIATTR_MBARRIER_INSTR_OFFSETS
	.align		4
        /*0dec*/ 	.byte	0x04, 0x39
        /*0dee*/ 	.short	(.L_56 - .L_55)


	//   ....[0]....
.L_55:
        /*0df0*/ 	.word	0x00001f10
        /*0df4*/ 	.word	0x000000ff
        /*0df8*/ 	.word	0x00000000
        /*0dfc*/ 	.short	0x0100
        /*0dfe*/ 	.byte	0x06
	.zero		1


	//   ....[1]....
        /*0e00*/ 	.word	0x00006980
        /*0e04*/ 	.word	0x000000ff
        /*0e08*/ 	.word	0x00008008
        /*0e0c*/ 	.short	0x0100
        /*0e0e*/ 	.byte	0x09
	.zero		1


	//   ....[2]....
        /*0e10*/ 	.word	0x0000b5d0
        /*0e14*/ 	.word	0x000000ff
        /*0e18*/ 	.word	0x00000000
        /*0e1c*/ 	.short	0x010a
        /*0e1e*/ 	.byte	0x06
	.zero		1


	//   ....[3]....
        /*0e20*/ 	.word	0x0000fb40
        /*0e24*/ 	.word	0x000000ff
        /*0e28*/ 	.word	0x00000000
        /*0e2c*/ 	.short	0x010a
        /*0e2e*/ 	.byte	0x06
	.zero		1


	//   ....[4]....
        /*0e30*/ 	.word	0x0000fbe0
        /*0e34*/ 	.word	0x000000ff
        /*0e38*/ 	.word	0x00008000
        /*0e3c*/ 	.short	0x0108
        /*0e3e*/ 	.byte	0x09
	.zero		1


	//   ....[5]....
        /*0e40*/ 	.word	0x0000fc80
        /*0e44*/ 	.word	0x000000ff
        /*0e48*/ 	.word	0x00008008
        /*0e4c*/ 	.short	0x0108
        /*0e4e*/ 	.byte	0x09
	.zero		1


	//   ....[6]....
        /*0e50*/ 	.word	0x00011410
        /*0e54*/ 	.word	0x000000ff
        /*0e58*/ 	.word	0x00000000
        /*0e5c*/ 	.short	0x010a
        /*0e5e*/ 	.byte	0x06
	.zero		1


	//   ....[7]....
        /*0e60*/ 	.word	0x00011440
        /*0e64*/ 	.word	0x000000ff
        /*0e68*/ 	.word	0x00000000
        /*0e6c*/ 	.short	0x010a
        /*0e6e*/ 	.byte	0x06
	.zero		1


	//----- nvinfo : EIATTR_NUM_MBARRIERS
	.align		4
.L_56:
        /*0e70*/ 	.byte	0x03, 0x38
        /*0e72*/ 	.short	0x0002


	//----- nvinfo : EIATTR_EXIT_INSTR_OFFSETS
	.align		4
        /*0e74*/ 	.byte	0x04, 0x1c
        /*0e76*/ 	.short	(.L_58 - .L_57)


	//   ....[0]....
.L_57:
        /*0e78*/ 	.word	0x00011400


	//----- nvinfo : EIATTR_REQNTID
	.align		4
.L_58:
        /*0e7c*/ 	.byte	0x04, 0x10
        /*0e7e*/ 	.short	(.L_60 - .L_59)
.L_59:
        /*0e80*/ 	.word	0x00000080
        /*0e84*/ 	.word	0x00000001
        /*0e88*/ 	.word	0x00000001


	//----- nvinfo : EIATTR_CRS_STACK_SIZE
	.align		4
.L_60:
        /*0e8c*/ 	.byte	0x04, 0x1e
        /*0e8e*/ 	.short	(.L_62 - .L_61)
.L_61:
        /*0e90*/ 	.word	0x00000000


	//----- nvinfo : EIATTR_CBANK_PARAM_SIZE
	.align		4
.L_62:
        /*0e94*/ 	.byte	0x03, 0x19
        /*0e96*/ 	.short	0x0050


	//----- nvinfo : EIATTR_PARAM_CBANK
	.align		4
        /*0e98*/ 	.byte	0x04, 0x0a
        /*0e9a*/ 	.short	(.L_64 - .L_63)
	.align		4
.L_63:
        /*0e9c*/ 	.word	index@(.nv.constant0.matmul_kernel)
        /*0ea0*/ 	.short	0x0380
        /*0ea2*/ 	.short	0x0050


	//----- nvinfo : EIATTR_SW_WAR
	.align		4
.L_64:
        /*0ea4*/ 	.byte	0x04, 0x36
        /*0ea6*/ 	.short	(.L_66 - .L_65)
.L_65:
        /*0ea8*/ 	.word	0x00000008
.L_66:


//--------------------- .nv.compat                --------------------------
	.section	.nv.compat,"",@"SHT_CUDA_COMPAT_INFO"
	.align	4
        /*0000*/ 	.byte	0x02, 0x02, 0x02, 0x00, 0x02, 0x05, 0x05, 0x00, 0x02, 0x03, 0x00, 0x00, 0x02, 0x06, 0x01, 0x00


//--------------------- .nv.callgraph             --------------------------
	.section	.nv.callgraph,"",@"SHT_CUDA_CALLGRAPH"
	.align	4
	.sectionentsize	8
	.align		4
        /*0000*/ 	.word	0x00000000
	.align		4
        /*0004*/ 	.word	0xffffffff
	.align		4
        /*0008*/ 	.word	0x00000000
	.align		4
        /*000c*/ 	.word	0xfffffffe
	.align		4
        /*0010*/ 	.word	0x00000000
	.align		4
        /*0014*/ 	.word	0xfffffffd
	.align		4
        /*0018*/ 	.word	0x00000000
	.align		4
        /*001c*/ 	.word	0xfffffffc


//--------------------- .text.matmul_kernel       --------------------------
	.section	.text.matmul_kernel,"ax",@progbits
	.align	128
        .global         matmul_kernel
        .type           matmul_kernel,@function
        .size           matmul_kernel,(.L_x_20 - matmul_kernel)
        .other          matmul_kernel,@"STO_CUDA_ENTRY STV_DEFAULT"
matmul_kernel:
.text.matmul_kernel:
[----:B------:R-:W0:Y:S01]  /*0000*/  LDC R1, c[0x0][0x37c] ;  /* 0x0000df00ff017b82 */ /* 0x000e220000000800 */
[----:B------:R-:W1:Y:S01]  /*0010*/  S2R R0, SR_TID.X ;  /* 0x0000000000007919 */ /* 0x000e620000002100 */
[----:B0-----:R-:W-:Y:S01]  /*0020*/  VIADD R1, R1, 0xfffffe38 ;  /* 0xfffffe3801017836 */ /* 0x001fe20000000000 */
[----:B------:R-:W0:Y:S01]  /*0030*/  LDCU.64 UR20, c[0x0][0x358] ;  /* 0x00006b00ff1477ac */ /* 0x000e220008000a00 */
[----:B-1----:R-:W-:-:S13]  /*0040*/  ISETP.GE.U32.AND P0, PT, R0, 0x20, PT ;  /* 0x000000200000780c */ /* 0x002fda0003f06070 */
[----:B------:R-:W-:Y:S02]  /*0050*/  VOTEU.ANY UP0, P0 ;  /* 0x0000000000ff7886 */ /* 0x000fe40000000100 */
[----:B------:R-:W-:Y:S05]  /*0060*/  BRA.U UP0, `(.L_x_0) ;  /* 0x0000000100b87547 */ /* 0x000fea000b800000 */
[----:B------:R-:W1:Y:S01]  /*0070*/  S2UR UR6, SR_CgaCtaId ;  /* 0x00000000000679c3 */ /* 0x000e620000008800 */
[----:B------:R-:W-:Y:S01]  /*0080*/  NOP ;  /* 0x0000000000007918 */ /* 0x000fe20000000000 */
[----:B------:R-:W-:Y:S02]  /*0090*/  UMOV UR4, 0x40 ;  /* 0x0000004000047882 */ /* 0x000fe40000000000 */
[----:B-1----:R-:W-:-:S09]  /*00a0*/  ULEA UR4, UR6, UR4, 0x18 ;  /* 0x0000000406047291 */ /* 0x002fd2000f8ec0ff */
[----:B------:R-:W1:Y:S01]  /*00b0*/  LDS.U8 R0, [UR4] ;  /* 0x00000004ff007984 */ /* 0x000e620008000000 */
[----:B------:R-:W-:Y:S02]  /*00c0*/  UMOV UR4, 0x400 ;  /* 0x0000040000047882 */ /* 0x000fe40000000000 */
[----:B------:R-:W-:Y:S01]  /*00d0*/  ULEA UR4, UR6, UR4, 0x18 ;  /* 0x0000000406047291 */ /* 0x000fe2000f8ec0ff */
[----:B-1----:R-:W-:-:S13]  /*00e0*/  ISETP.NE.AND P0, PT, R0, RZ, PT ;  /* 0x000000ff0000720c */ /* 0x002fda0003f05270 */
[----:B------:R-:W-:Y:S05]  /*00f0*/  @P0 BRA `(.L_x_1) ;  /* 0x00000000007c0947 */ /* 0x000fea0003800000 */
[----:B------:R-:W-:-:S13]  /*0100*/  ELECT P0, URZ, PT ;  /* 0x0000000000ff782f */ /* 0x000fda0003800000 */
[----:B------:R-:W-:Y:S05]  /*0110*/  @!P0 BRA `(.L_x_2) ;  /* 0x0000000000848947 */ /* 0x000fea0003800000 */
[----:B------:R-:W-:Y:S01]  /*0120*/  UMOV UR5, 0x2 ;  /* 0x0000000200057882 */ /* 0x000fe20000000000 */
[----:B------:R-:W-:Y:S02]  /*0130*/  IMAD.MOV.U32 R4, RZ, RZ, 0x1 ;  /* 0x00000001ff047424 */ /* 0x000fe400078e00ff */
[----:B------:R-:W-:Y:S02]  /*0140*/  IMAD.MOV.U32 R5, RZ, RZ, 0x3 ;  /* 0x00000003ff057424 */ /* 0x000fe400078e00ff */
[----:B------:R-:W-:Y:S04]  /*0150*/  DEPBAR.LE SB1, 0x36 ;  /* 0x00009d800000791a */ /* 0x000fe80000000000 */
[----:B------:R-:W1:Y:S02]  /*0160*/  UTCATOMSWS.FIND_AND_SET.ALIGN UP1, UR5, UR5 ;  /* 0x00000005000575e3 */ /* 0x000e640008020800 */
[----:B-1----:R-:W-:-:S04]  /*0170*/  PLOP3.LUT P0, PT, PT, PT, UP1, 0x80, 0x8 ;  /* 0x000000000008781c */ /* 0x002fc80003f0f018 */
[----:B------:R-:W-:-:S04]  /*0180*/  SEL R0, RZ, 0xffffffff, !P0 ;  /* 0xffffffffff007807 */ /* 0x000fc80004000000 */
[----:B------:R-:W-:Y:S01]  /*0190*/  ISETP.NE.AND P0, PT, R0, RZ, PT ;  /* 0x000000ff0000720c */ /* 0x000fe20003f05270 */
[----:B------:R-:W-:-:S12]  /*01a0*/  IMAD.U32 R0, RZ, RZ, UR5 ;  /* 0x00000005ff007e24 */ /* 0x000fd8000f8e00ff */
[----:B------:R-:W-:Y:S05]  /*01b0*/  @P0 BRA `(.L_x_3) ;  /* 0x0000000000240947 */ /* 0x000fea0003800000 */
.L_x_4:
[----:B------:R-:W-:Y:S05]  /*01c0*/  NANOSLEEP 0x64 ;  /* 0x000000640000795d */ /* 0x000fea0003800000 */
[----:B------:R-:W-:-:S05]  /*01d0*/  UMOV UR5, 0x2 ;  /* 0x0000000200057882 */ /* 0x000fca0000000000 */
[----:B------:R-:W-:Y:S04]  /*01e0*/  DEPBAR.LE SB1, 0x36 ;  /* 0x00009d800000791a */ /* 0x000fe80000000000 */
[----:B------:R-:W1:Y:S02]  /*01f0*/  UTCATOMSWS.FIND_AND_SET.ALIGN UP1, UR5, UR5 ;  /* 0x00000005000575e3 */ /* 0x000e640008020800 */
[----:B-1----:R-:W-:-:S04]  /*0200*/  PLOP3.LUT P0, PT, PT, PT, UP1, 0x80, 0x8 ;  /* 0x000000000008781c */ /* 0x002fc80003f0f018 */
[----:B------:R-:W-:-:S04]  /*0210*/  SEL R0, RZ, 0xffffffff, !P0 ;  /* 0xffffffffff007807 */ /* 0x000fc80004000000 */
[----:B------:R-:W-:Y:S01]  /*0220*/  ISETP.NE.AND P0, PT, R0, RZ, PT ;  /* 0x000000ff0000720c */ /* 0x000fe20003f05270 */
[----:B------:R-:W-:-:S12]  /*0230*/  IMAD.U32 R0, RZ, RZ, UR5 ;  /* 0x00000005ff007e24 */ /* 0x000fd8000f8e00ff */
[----:B------:R-:W-:Y:S05]  /*0240*/  @!P0 BRA `(.L_x_4) ;  /* 0xfffffffc00dc8947 */ /* 0x000fea000383ffff */
.L_x_3:
[C---:B------:R-:W-:Y:S01]  /*0250*/  VIADD R3, R0.reuse, 0x10 ;  /* 0x0000001000037836 */ /* 0x040fe20000000000 */
[----:B------:R-:W-:Y:S01]  /*0260*/  UMOV UR5, 0x50 ;  /* 0x0000005000057882 */ /* 0x000fe20000000000 */
[----:B------:R-:W-:Y:S01]  /*0270*/  SHF.L.U32 R2, R5, R0, RZ ;  /* 0x0000000005027219 */ /* 0x000fe200000006ff */
[----:B------:R-:W-:Y:S01]  /*0280*/  ULEA UR5, UR6, UR5, 0x18 ;  /* 0x0000000506057291 */ /* 0x000fe2000f8ec0ff */
[----:B------:R-:W-:Y:S01]  /*0290*/  IMAD.SHL.U32 R0, R0, 0x20, RZ ;  /* 0x0000002000007824 */ /* 0x000fe200078e00ff */
[----:B------:R-:W-:-:S04]  /*02a0*/  SHF.L.U32 R3, R4, R3, RZ ;  /* 0x0000000304037219 */ /* 0x000fc800000006ff */
[----:B------:R-:W-:-:S05]  /*02b0*/  LOP3.LUT R2, R3, R2, RZ, 0xfc, !PT ;  /* 0x0000000203027212 */ /* 0x000fca00078efcff */
[----:B------:R1:W-:Y:S04]  /*02c0*/  ATOMS.OR RZ, [UR5], R2 ;  /* 0x00000002ffff798c */ /* 0x0003e8000b000005 */
[----:B------:R1:W-:Y:S01]  /*02d0*/  STS [UR4], R0 ;  /* 0x00000000ff007988 */ /* 0x0003e20008000804 */
[----:B------:R-:W-:Y:S05]  /*02e0*/  BRA `(.L_x_2) ;  /* 0x0000000000107947 */ /* 0x000fea0003800000 */
.L_x_1:
[----:B------:R-:W-:Y:S01]  /*02f0*/  IMAD.MOV.U32 R0, RZ, RZ, -0x1 ;  /* 0xffffffffff007424 */ /* 0x000fe200078e00ff */
[----:B------:R-:W-:-:S04]  /*0300*/  MOV R2, 0x330 ;  /* 0x0000033000027802 */ /* 0x000fc80000000f00 */
[----:B------:R1:W-:Y:S03]  /*0310*/  STS [UR4], R0 ;  /* 0x00000000ff007988 */ /* 0x0003e60008000804 */
[----:B01----:R-:W-:Y:S05]  /*0320*/  CALL.REL.NOINC `($__internal_1_$__cuda_sm10x_tcgen05_guardrail_trap_phase_invalid_during_alloc) ;  /* 0x00000110005c7944 */ /* 0x003fea0003c00000 */
.L_x_2:
[----:B------:R-:W-:Y:S05]  /*0330*/  WARPSYNC.ALL ;  /* 0x0000000000007948 */ /* 0x000fea0003800000 */
[----:B------:R-:W-:Y:S01]  /*0340*/  NOP ;  /* 0x0000000000007918 */ /* 0x000fe20000000000 */
.L_x_0:
[----:B------:R-:W2:Y:S01]  /*0350*/  LDC.64 R100, c[0x0][0x398] ;  /* 0x0000e600ff647b82 */ /* 0x000ea20000000a00 */
[----:B------:R-:W3:Y:S01]  /*0360*/  S2R R5, SR_CTAID.X ;  /* 0x0000000000057919 */ /* 0x000ee20000002500 */
[----:B------:R-:W-:Y:S01]  /*0370*/  UMOV UR9, 0x400 ;  /* 0x0000040000097882 */ /* 0x000fe20000000000 */
[----:B------:R-:W4:Y:S01]  /*0380*/  LDCU UR22, c[0x0][0x3a0] ;  /* 0x00007400ff1677ac */ /* 0x000f220008000800 */
[----:B------:R-:W5:Y:S01]  /*0390*/  S2R R13, SR_TID.X ;  /* 0x00000000000d7919 */ /* 0x000f620000002100 */
[----:B------:R-:W1:Y:S03]  /*03a0*/  LDCU.64 UR12, c[0x0][0x3a8] ;  /* 0x00007500ff0c77ac */ /* 0x000e660008000a00 */
[----:B------:R-:W0:Y:S01]  /*03b0*/  S2UR UR5, SR_CgaCtaId ;  /* 0x00000000000579c3 */ /* 0x000e220000008800 */
[----:B------:R-:W0:Y:S01]  /*03c0*/  LDCU UR14, c[0x0][0x3a4] ;  /* 0x00007480ff0e77ac */ /* 0x000e220008000800 */
[----:B------:R-:W-:Y:S01]  /*03d0*/  UMOV UR7, 0x1 ;  /* 0x0000000100077882 */ /* 0x000fe20000000000 */
[----:B------:R-:W0:Y:S01]  /*03e0*/  LDCU.128 UR16, c[0x0][0x380] ;  /* 0x00007000ff1077ac */ /* 0x000e220008000c00 */
[----:B----4-:R-:W-:Y:S01]  /*03f0*/  UIADD3 UR24, UPT, UPT, UR22, 0x7f, URZ ;  /* 0x0000007f16187890 */ /* 0x010fe2000fffe0ff */
[----:B-12---:R-:W-:Y:S01]  /*0400*/  VIADD R0, R101, 0x3f ;  /* 0x0000003f65007836 */ /* 0x006fe20000000000 */
[----:B------:R-:W-:-:S02]  /*0410*/  IABS R77, R101 ;  /* 0x00000065004d7213 */ /* 0x000fc40000000000 */
[----:B------:R-:W-:Y:S01]  /*0420*/  UISETP.GT.AND UP1, UPT, UR24, 0x7f, UPT ;  /* 0x0000007f1800788c */ /* 0x000fe2000bf24270 */
[----:B------:R-:W-:Y:S01]  /*0430*/  IMAD.U32 R32, RZ, RZ, UR12 ;  /* 0x0000000cff207e24 */ /* 0x000fe2000f8e00ff */
[----:B------:R-:W-:Y:S01]  /*0440*/  SHF.R.S32.HI R3, RZ, 0x1f, R0 ;  /* 0x0000001fff037819 */ /* 0x000fe20000011400 */
[----:B------:R-:W-:Y:S01]  /*0450*/  IMAD.U32 R59, RZ, RZ, UR12 ;  /* 0x0000000cff3b7e24 */ /* 0x000fe2000f8e00ff */
[----:B0-----:R-:W-:Y:S02]  /*0460*/  ULEA UR9, UR5, UR9, 0x18 ;  /* 0x0000000905097291 */ /* 0x001fe4000f8ec0ff */
[----:B------:R-:W-:Y:S01]  /*0470*/  LEA.HI R3, R3, R0, RZ, 0x6 ;  /* 0x0000000003037211 */ /* 0x000fe200078f30ff */
[----:B------:R-:W-:Y:S01]  /*0480*/  BAR.SYNC.DEFER_BLOCKING 0x0 ;  /* 0x0000000000007b1d */ /* 0x000fe20000010000 */
[----:B---3--:R-:W-:Y:S01]  /*0490*/  IABS R8, R5 ;  /* 0x0000000500087213 */ /* 0x008fe20000000000 */
[----:B------:R-:W-:Y:S01]  /*04a0*/  UIADD3 UR6, UPT, UPT, UR9, 0x8000, URZ ;  /* 0x0000800009067890 */ /* 0x000fe2000fffe0ff */
[----:B------:R-:W-:-:S05]  /*04b0*/  SHF.R.S32.HI R3, RZ, 0x6, R3 ;  /* 0x00000006ff037819 */ /* 0x000fca0000011403 */
[----:B------:R-:W-:-:S05]  /*04c0*/  IMAD.SHL.U32 R4, R3, 0x8, RZ ;  /* 0x0000000803047824 */ /* 0x000fca00078e00ff */
[-C--:B------:R-:W-:Y:S02]  /*04d0*/  IABS R7, R4.reuse ;  /* 0x0000000400077213 */ /* 0x080fe40000000000 */
[----:B------:R-:W-:Y:S02]  /*04e0*/  IABS R10, R4 ;  /* 0x00000004000a7213 */ /* 0x000fe40000000000 */
[----:B------:R-:W0:Y:S01]  /*04f0*/  I2F.RP R0, R7 ;  /* 0x0000000700007306 */ /* 0x000e220000209400 */
[----:B------:R-:W1:Y:S07]  /*0500*/  LDS R11, [UR9] ;  /* 0x00000009ff0b7984 */ /* 0x000e6e0008000800 */
[----:B0-----:R-:W0:Y:S02]  /*0510*/  MUFU.RCP R0, R0 ;  /* 0x0000000000007308 */ /* 0x001e240000001000 */
[----:B0-----:R-:W-:-:S02]  /*0520*/  VIADD R2, R0, 0xffffffe ;  /* 0x0ffffffe00027836 */ /* 0x001fc40000000000 */
[----:B------:R-:W-:-:S04]  /*0530*/  IMAD.MOV R0, RZ, RZ, -R10 ;  /* 0x000000ffff007224 */ /* 0x000fc800078e0a0a */
[----:B------:R0:W2:Y:S02]  /*0540*/  F2I.FTZ.U32.TRUNC.NTZ R3, R2 ;  /* 0x0000000200037305 */ /* 0x0000a4000021f000 */
[----:B0-----:R-:W-:Y:S01]  /*0550*/  IMAD.MOV.U32 R2, RZ, RZ, RZ ;  /* 0x000000ffff027224 */ /* 0x001fe200078e00ff */
[----:B-1----:R-:W-:Y:S01]  /*0560*/  R2UR UR8, R11 ;  /* 0x000000000b0872ca */ /* 0x002fe200000e0000 */
[----:B--2---:R-:W-:-:S04]  /*0570*/  IMAD.MOV R6, RZ, RZ, -R3 ;  /* 0x000000ffff067224 */ /* 0x004fc800078e0a03 */
[----:B------:R-:W-:Y:S02]  /*0580*/  IMAD R9, R6, R7, RZ ;  /* 0x0000000706097224 */ /* 0x000fe400078e02ff */
[----:B------:R-:W-:Y:S02]  /*0590*/  IMAD.MOV.U32 R6, RZ, RZ, R8 ;  /* 0x000000ffff067224 */ /* 0x000fe400078e0008 */
[----:B------:R-:W-:-:S06]  /*05a0*/  IMAD.HI.U32 R3, R3, R9, R2 ;  /* 0x0000000903037227 */ /* 0x000fcc00078e0002 */
[----:B------:R-:W-:-:S04]  /*05b0*/  IMAD.HI.U32 R3, R3, R6, RZ ;  /* 0x0000000603037227 */ /* 0x000fc800078e00ff */
[----:B------:R-:W-:Y:S01]  /*05c0*/  IMAD R0, R3, R0, R6 ;  /* 0x0000000003007224 */ /* 0x000fe200078e0206 */
[----:B------:R-:W-:Y:S04]  /*05d0*/  BAR.SYNC.DEFER_BLOCKING 0x0 ;  /* 0x0000000000007b1d */ /* 0x000fe80000010000 */
[----:B------:R-:W-:-:S13]  /*05e0*/  ISETP.GT.U32.AND P1, PT, R7, R0, PT ;  /* 0x000000000700720c */ /* 0x000fda0003f24070 */
[----:B------:R-:W-:Y:S02]  /*05f0*/  @!P1 IMAD.IADD R0, R0, 0x1, -R7 ;  /* 0x0000000100009824 */ /* 0x000fe400078e0a07 */
[----:B------:R-:W-:Y:S01]  /*0600*/  @!P1 VIADD R3, R3, 0x1 ;  /* 0x0000000103039836 */ /* 0x000fe20000000000 */
[----:B------:R-:W-:Y:S02]  /*0610*/  ISETP.NE.AND P1, PT, R4, RZ, PT ;  /* 0x000000ff0400720c */ /* 0x000fe40003f25270 */
[----:B------:R-:W-:Y:S02]  /*0620*/  ISETP.GE.U32.AND P0, PT, R0, R7, PT ;  /* 0x000000070000720c */ /* 0x000fe40003f06070 */
[----:B------:R-:W-:-:S04]  /*0630*/  LOP3.LUT R0, R5, R4, RZ, 0x3c, !PT ;  /* 0x0000000405007212 */ /* 0x000fc800078e3cff */
[----:B------:R-:W-:Y:S01]  /*0640*/  ISETP.GE.AND P2, PT, R0, RZ, PT ;  /* 0x000000ff0000720c */ /* 0x000fe20003f46270 */
[----:B------:R-:W-:-:S06]  /*0650*/  VIADD R0, R100, 0x3f ;  /* 0x0000003f64007836 */ /* 0x000fcc0000000000 */
[----:B------:R-:W-:-:S04]  /*0660*/  @P0 VIADD R3, R3, 0x1 ;  /* 0x0000000103030836 */ /* 0x000fc80000000000 */
[----:B------:R-:W-:Y:S01]  /*0670*/  IMAD.MOV.U32 R2, RZ, RZ, R3 ;  /* 0x000000ffff027224 */ /* 0x000fe200078e0003 */
[----:B------:R-:W-:-:S03]  /*0680*/  SHF.R.S32.HI R3, RZ, 0x1f, R0 ;  /* 0x0000001fff037819 */ /* 0x000fc60000011400 */
[----:B------:R-:W-:Y:S01]  /*0690*/  @!P2 IMAD.MOV R2, RZ, RZ, -R2 ;  /* 0x000000ffff02a224 */ /* 0x000fe200078e0a02 */
[----:B------:R-:W-:Y:S02]  /*06a0*/  @!P1 LOP3.LUT R2, RZ, R4, RZ, 0x33, !PT ;  /* 0x00000004ff029212 */ /* 0x000fe400078e33ff */
[----:B------:R-:W-:-:S03]  /*06b0*/  LEA.HI R3, R3, R0, RZ, 0x6 ;  /* 0x0000000003037211 */ /* 0x000fc600078f30ff */
[----:B------:R-:W-:Y:S02]  /*06c0*/  IMAD.SHL.U32 R8, R2, 0x8, RZ ;  /* 0x0000000802087824 */ /* 0x000fe400078e00ff */
[----:B------:R-:W-:-:S03]  /*06d0*/  IMAD.MOV R2, RZ, RZ, -R2 ;  /* 0x000000ffff027224 */ /* 0x000fc600078e0a02 */
[----:B------:R-:W-:Y:S01]  /*06e0*/  LEA.HI.SX32 R3, R3, -R8, 0x1a ;  /* 0x8000000803037211 */ /* 0x000fe200078fd2ff */
[----:B------:R-:W-:Y:S02]  /*06f0*/  IMAD R9, R4, R2, R5 ;  /* 0x0000000204097224 */ /* 0x000fe400078e0205 */
[----:B------:R-:W-:Y:S01]  /*0700*/  IMAD.MOV.U32 R2, RZ, RZ, RZ ;  /* 0x000000ffff027224 */ /* 0x000fe200078e00ff */
[----:B------:R-:W-:Y:S02]  /*0710*/  VIMNMX R10, PT, PT, R3, 0x8, PT ;  /* 0x00000008030a7848 */ /* 0x000fe40003fe0100 */
[----:B------:R-:W-:Y:S02]  /*0720*/  IABS R4, R9 ;  /* 0x0000000900047213 */ /* 0x000fe40000000000 */
[----:B------:R-:W-:-:S04]  /*0730*/  IABS R6, R10 ;  /* 0x0000000a00067213 */ /* 0x000fc80000000000 */
[----:B------:R-:W0:Y:S08]  /*0740*/  I2F.RP R0, R6 ;  /* 0x0000000600007306 */ /* 0x000e300000209400 */
[----:B0-----:R-:W0:Y:S02]  /*0750*/  MUFU.RCP R0, R0 ;  /* 0x0000000000007308 */ /* 0x001e240000001000 */
[----:B0-----:R-:W-:Y:S01]  /*0760*/  VIADD R3, R0, 0xffffffe ;  /* 0x0ffffffe00037836 */ /* 0x001fe20000000000 */
[----:B------:R-:W-:-:S05]  /*0770*/  IABS R0, R10 ;  /* 0x0000000a00007213 */ /* 0x000fca0000000000 */
[----:B------:R-:W0:Y:S02]  /*0780*/  F2I.FTZ.U32.TRUNC.NTZ R3, R3 ;  /* 0x0000000300037305 */ /* 0x000e24000021f000 */
[----:B0-----:R-:W-:-:S04]  /*0790*/  IMAD.MOV R7, RZ, RZ, -R3 ;  /* 0x000000ffff077224 */ /* 0x001fc800078e0a03 */
[----:B------:R-:W-:Y:S01]  /*07a0*/  IMAD R5, R7, R6, RZ ;  /* 0x0000000607057224 */ /* 0x000fe200078e02ff */
[----:B------:R-:W-:-:S03]  /*07b0*/  IABS R7, R100 ;  /* 0x0000006400077213 */ /* 0x000fc60000000000 */
[----:B------:R-:W-:Y:S02]  /*07c0*/  IMAD.HI.U32 R2, R3, R5, R2 ;  /* 0x0000000503027227 */ /* 0x000fe400078e0002 */
[----:B------:R-:W0:Y:S02]  /*07d0*/  I2F.RP R5, R77 ;  /* 0x0000004d00057306 */ /* 0x000e240000209400 */
[----:B------:R-:W-:Y:S02]  /*07e0*/  IMAD.MOV.U32 R3, RZ, RZ, R4 ;  /* 0x000000ffff037224 */ /* 0x000fe400078e0004 */
[----:B------:R-:W-:Y:S02]  /*07f0*/  IMAD.MOV R4, RZ, RZ, -R0 ;  /* 0x000000ffff047224 */ /* 0x000fe400078e0a00 */
[----:B------:R-:W-:-:S04]  /*0800*/  IMAD.HI.U32 R0, R2, R3, RZ ;  /* 0x0000000302007227 */ /* 0x000fc800078e00ff */
[----:B------:R-:W-:Y:S02]  /*0810*/  IMAD R3, R0, R4, R3 ;  /* 0x0000000400037224 */ /* 0x000fe400078e0203 */
[----:B------:R-:W-:-:S03]  /*0820*/  IMAD.MOV.U32 R2, RZ, RZ, R7 ;  /* 0x000000ffff027224 */ /* 0x000fc600078e0007 */
[----:B------:R-:W-:Y:S01]  /*0830*/  ISETP.GT.U32.AND P1, PT, R6, R3, PT ;  /* 0x000000030600720c */ /* 0x000fe20003f24070 */
[----:B0-----:R-:W0:Y:S08]  /*0840*/  MUFU.RCP R5, R5 ;  /* 0x0000000500057308 */ /* 0x001e300000001000 */
[----:B------:R-:W1:Y:S04]  /*0850*/  I2F.RP R4, R2 ;  /* 0x0000000200047306 */ /* 0x000e680000209400 */
[----:B------:R-:W-:-:S02]  /*0860*/  @!P1 IMAD.IADD R3, R3, 0x1, -R6 ;  /* 0x0000000103039824 */ /* 0x000fc400078e0a06 */
[----:B------:R-:W-:Y:S01]  /*0870*/  @!P1 VIADD R0, R0, 0x1 ;  /* 0x0000000100009836 */ /* 0x000fe20000000000 */
[----:B------:R-:W-:Y:S02]  /*0880*/  ISETP.NE.AND P1, PT, R10, RZ, PT ;  /* 0x000000ff0a00720c */ /* 0x000fe40003f25270 */
[----:B------:R-:W-:Y:S01]  /*0890*/  ISETP.GE.U32.AND P0, PT, R3, R6, PT ;  /* 0x000000060300720c */ /* 0x000fe20003f06070 */
[----:B0-----:R-:W-:Y:S01]  /*08a0*/  VIADD R6, R5, 0xffffffe ;  /* 0x0ffffffe05067836 */ /* 0x001fe20000000000 */
[----:B------:R-:W-:Y:S02]  /*08b0*/  LOP3.LUT R3, R9, R10, RZ, 0x3c, !PT ;  /* 0x0000000a09037212 */ /* 0x000fe400078e3cff */
[--C-:B-----5:R-:W-:Y:S01]  /*08c0*/  SHF.R.U32.HI R5, RZ, 0x5, R13.reuse ;  /* 0x00000005ff057819 */ /* 0x120fe2000001160d */
[----:B------:R0:W2:Y:S01]  /*08d0*/  F2I.FTZ.U32.TRUNC.NTZ R7, R6 ;  /* 0x0000000600077305 */ /* 0x0000a2000021f000 */
[----:B------:R-:W-:Y:S02]  /*08e0*/  ISETP.GE.AND P2, PT, R3, RZ, PT ;  /* 0x000000ff0300720c */ /* 0x000fe40003f46270 */
[----:B------:R-:W-:-:S02]  /*08f0*/  SHF.R.U32.HI R3, RZ, 0x6, R13 ;  /* 0x00000006ff037819 */ /* 0x000fc4000001160d */
[----:B------:R-:W-:-:S03]  /*0900*/  R2UR UR11, R5 ;  /* 0x00000000050b72ca */ /* 0x000fc600000e0000 */
[----:B-1----:R-:W1:Y:S01]  /*0910*/  MUFU.RCP R4, R4 ;  /* 0x0000000400047308 */ /* 0x002e620000001000 */
[----:B------:R-:W-:Y:S01]  /*0920*/  @P0 VIADD R0, R0, 0x1 ;  /* 0x0000000100000836 */ /* 0x000fe20000000000 */
[----:B0-----:R-:W-:Y:S02]  /*0930*/  SGXT.U32 R6, R3, 0x1 ;  /* 0x000000010306781a */ /* 0x001fe40000000000 */
[----:B------:R-:W-:Y:S02]  /*0940*/  PLOP3.LUT P0, PT, PT, PT, UP1, 0x80, 0x8 ;  /* 0x000000000008781c */ /* 0x000fe40003f0f018 */
[----:B------:R-:W-:Y:S01]  /*0950*/  @!P2 IMAD.MOV R0, RZ, RZ, -R0 ;  /* 0x000000ffff00a224 */ /* 0x000fe200078e0a00 */
[----:B------:R-:W-:Y:S01]  /*0960*/  @!P1 LOP3.LUT R0, RZ, R10, RZ, 0x33, !PT ;  /* 0x0000000aff009212 */ /* 0x000fe200078e33ff */
[----:B--2---:R-:W-:Y:S01]  /*0970*/  IMAD.MOV R12, RZ, RZ, -R7 ;  /* 0x000000ffff0c7224 */ /* 0x004fe200078e0a07 */
[----:B------:R-:W-:Y:S01]  /*0980*/  ISETP.LT.AND P0, PT, R6, UR22, P0 ;  /* 0x0000001606007c0c */ /* 0x000fe20008701270 */
[----:B------:R-:W-:Y:S01]  /*0990*/  IMAD.MOV.U32 R6, RZ, RZ, RZ ;  /* 0x000000ffff067224 */ /* 0x000fe200078e00ff */
[----:B------:R-:W-:Y:S01]  /*09a0*/  USHF.L.U32 UR4, UR11, 0x15, URZ ;  /* 0x000000150b047899 */ /* 0x000fe200080006ff */
[----:B------:R-:W-:-:S02]  /*09b0*/  IMAD.MOV R3, RZ, RZ, -R0 ;  /* 0x000000ffff037224 */ /* 0x000fc400078e0a00 */
[----:B------:R-:W-:Y:S01]  /*09c0*/  IMAD.SHL.U32 R0, R0, 0x40, RZ ;  /* 0x0000004000007824 */ /* 0x000fe200078e00ff */
[----:B------:R-:W-:Y:S01]  /*09d0*/  ULOP3.LUT UR4, UR4, 0x600000, URZ, 0xc0, !UPT ;  /* 0x0060000004047892 */ /* 0x000fe2000f8ec0ff */
[----:B------:R-:W-:Y:S02]  /*09e0*/  IMAD R87, R12, R77, RZ ;  /* 0x0000004d0c577224 */ /* 0x000fe400078e02ff */
[----:B-1----:R-:W-:Y:S01]  /*09f0*/  VIADD R4, R4, 0xffffffe ;  /* 0x0ffffffe04047836 */ /* 0x002fe20000000000 */
[----:B------:R-:W-:Y:S01]  /*0a00*/  IABS R112, R0 ;  /* 0x0000000000707213 */ /* 0x000fe20000000000 */
[----:B------:R-:W-:Y:S01]  /*0a10*/  VIADD R83, R0, 0x2 ;  /* 0x0000000200537836 */ /* 0x000fe20000000000 */
[----:B------:R-:W-:Y:S01]  /*0a20*/  UIADD3 UR10, UPT, UPT, UR8, UR4, URZ ;  /* 0x00000004080a7290 */ /* 0x000fe2000fffe0ff */
[----:B------:R-:W0:Y:S01]  /*0a30*/  F2I.FTZ.U32.TRUNC.NTZ R5, R4 ;  /* 0x0000000400057305 */ /* 0x000e22000021f000 */
[----:B------:R-:W-:Y:S02]  /*0a40*/  IMAD R3, R10, R3, R9 ;  /* 0x000000030a037224 */ /* 0x000fe400078e0209 */
[----:B------:R-:W-:Y:S01]  /*0a50*/  IMAD.HI.U32 R87, R7, R87, R6 ;  /* 0x0000005707577227 */ /* 0x000fe200078e0006 */
[----:B------:R-:W-:-:S02]  /*0a60*/  IABS R10, R83 ;  /* 0x00000053000a7213 */ /* 0x000fc40000000000 */
[----:B------:R-:W-:Y:S01]  /*0a70*/  LOP3.LUT R6, R13, 0x3f, RZ, 0xc0, !PT ;  /* 0x0000003f0d067812 */ /* 0x000fe200078ec0ff */
[----:B------:R-:W-:Y:S02]  /*0a80*/  VIADD R113, R0, 0x4 ;  /* 0x0000000400717836 */ /* 0x000fe40000000000 */
[----:B------:R-:W-:-:S04]  /*0a90*/  IMAD.HI.U32 R9, R87, R10, RZ ;  /* 0x0000000a57097227 */ /* 0x000fc800078e00ff */
[----:B------:R-:W-:Y:S02]  /*0aa0*/  IMAD.MOV R9, RZ, RZ, -R9 ;  /* 0x000000ffff097224 */ /* 0x000fe400078e0a09 */
[----:B0-----:R-:W-:Y:S02]  /*0ab0*/  IMAD.MOV R11, RZ, RZ, -R5 ;  /* 0x000000ffff0b7224 */ /* 0x001fe400078e0a05 */
[----:B------:R-:W-:Y:S01]  /*0ac0*/  IMAD R115, R77, R9, R10 ;  /* 0x000000094d737224 */ /* 0x000fe200078e020a */
[----:B------:R-:W-:Y:S01]  /*0ad0*/  IABS R10, R113 ;  /* 0x00000071000a7213 */ /* 0x000fe20000000000 */
[----:B------:R-:W-:Y:S02]  /*0ae0*/  IMAD.MOV.U32 R4, RZ, RZ, RZ ;  /* 0x000000ffff047224 */ /* 0x000fe400078e00ff */
[----:B------:R-:W-:Y:S02]  /*0af0*/  IMAD R11, R11, R2, RZ ;  /* 0x000000020b0b7224 */ /* 0x000fe400078e02ff */
[----:B------:R-:W-:-:S02]  /*0b00*/  VIADD R81, R0, 0x3 ;  /* 0x0000000300517836 */ /* 0x000fc40000000000 */
[----:B------:R-:W-:-:S03]  /*0b10*/  IMAD.HI.U32 R4, R5, R11, R4 ;  /* 0x0000000b05047227 */ /* 0x000fc600078e0004 */
[----:B------:R-:W-:Y:S01]  /*0b20*/  IABS R116, R81 ;  /* 0x0000005100747213 */ /* 0x000fe20000000000 */
[----:B------:R-:W-:Y:S02]  /*0b30*/  IMAD.IADD R3, R8, 0x1, R3 ;  /* 0x0000000108037824 */ /* 0x000fe400078e0203 */
[----:B------:R-:W-:-:S04]  /*0b40*/  IMAD.HI.U32 R5, R87, R10, RZ ;  /* 0x0000000a57057227 */ /* 0x000fc800078e00ff */
[C---:B------:R-:W-:Y:S02]  /*0b50*/  VIADD R85, R0.reuse, 0x1 ;  /* 0x0000000100557836 */ /* 0x040fe40000000000 */
[----:B------:R-:W-:Y:S02]  /*0b60*/  IMAD R15, R3, 0x40, R6 ;  /* 0x00000040030f7824 */ /* 0x000fe400078e0206 */
[----:B------:R-:W-:Y:S01]  /*0b70*/  IMAD.MOV R5, RZ, RZ, -R5 ;  /* 0x000000ffff057224 */ /* 0x000fe200078e0a05 */
[----:B------:R-:W-:Y:S01]  /*0b80*/  IABS R114, R85 ;  /* 0x0000005500727213 */ /* 0x000fe20000000000 */
[----:B------:R-:W-:Y:S01]  /*0b90*/  VIADD R160, R0, 0x8 ;  /* 0x0000000800a07836 */ /* 0x000fe20000000000 */
[----:B------:R-:W-:Y:S01]  /*0ba0*/  IABS R9, R15 ;  /* 0x0000000f00097213 */ /* 0x000fe20000000000 */
[----:B------:R-:W-:Y:S01]  /*0bb0*/  IMAD.HI.U32 R3, R87, R116, RZ ;  /* 0x0000007457037227 */ /* 0x000fe200078e00ff */
[----:B------:R-:W-:Y:S01]  /*0bc0*/  ISETP.GE.AND P2, PT, R15, RZ, PT ;  /* 0x000000ff0f00720c */ /* 0x000fe20003f46270 */
[----:B------:R-:W-:Y:S02]  /*0bd0*/  STL [R1+0x138], R15 ;  /* 0x0001380f01007387 */ /* 0x000fe40000100800 */
[----:B------:R-:W-:Y:S01]  /*0be0*/  IMAD R117, R77, R5, R10 ;  /* 0x000000054d757224 */ /* 0x000fe200078e020a */
[----:B------:R-:W-:Y:S01]  /*0bf0*/  IABS R10, R160 ;  /* 0x000000a0000a7213 */ /* 0x000fe20000000000 */
[----:B------:R-:W-:-:S02]  /*0c00*/  IMAD.MOV R3, RZ, RZ, -R3 ;  /* 0x000000ffff037224 */ /* 0x000fc400078e0a03 */
[C---:B------:R-:W-:Y:S02]  /*0c10*/  VIADD R161, R0.reuse, 0x9 ;  /* 0x0000000900a17836 */ /* 0x040fe40000000000 */
[----:B------:R-:W-:Y:S02]  /*0c20*/  VIADD R159, R0, 0x7 ;  /* 0x00000007009f7836 */ /* 0x000fe40000000000 */
[----:B------:R-:W-:Y:S01]  /*0c30*/  IMAD.HI.U32 R8, R87, R114, RZ ;  /* 0x0000007257087227 */ /* 0x000fe200078e00ff */
[----:B------:R-:W-:Y:S02]  /*0c40*/  IABS R122, R161 ;  /* 0x000000a1007a7213 */ /* 0x000fe40000000000 */
[----:B------:R-:W-:Y:S01]  /*0c50*/  IABS R120, R159 ;  /* 0x0000009f00787213 */ /* 0x000fe20000000000 */
[----:B------:R-:W-:Y:S02]  /*0c60*/  IMAD R116, R77, R3, R116 ;  /* 0x000000034d747224 */ /* 0x000fe400078e0274 */
[----:B------:R-:W-:-:S04]  /*0c70*/  IMAD.HI.U32 R3, R87, R10, RZ ;  /* 0x0000000a57037227 */ /* 0x000fc800078e00ff */
[----:B------:R-:W-:Y:S02]  /*0c80*/  IMAD.MOV R8, RZ, RZ, -R8 ;  /* 0x000000ffff087224 */ /* 0x000fe400078e0a08 */
[----:B------:R-:W-:Y:S02]  /*0c90*/  IMAD.MOV R3, RZ, RZ, -R3 ;  /* 0x000000ffff037224 */ /* 0x000fe400078e0a03 */
[C---:B------:R-:W-:Y:S02]  /*0ca0*/  VIADD R166, R0.reuse, 0xe ;  /* 0x0000000e00a67836 */ /* 0x040fe40000000000 */
[----:B------:R-:W-:Y:S02]  /*0cb0*/  IMAD R114, R77, R8, R114 ;  /* 0x000000084d727224 */ /* 0x000fe400078e0272 */
[----:B------:R-:W-:Y:S02]  /*0cc0*/  VIADD R164, R0, 0xc ;  /* 0x0000000c00a47836 */ /* 0x000fe40000000000 */
[----:B------:R-:W-:-:S03]  /*0cd0*/  IMAD.HI.U32 R5, R87, R122, RZ ;  /* 0x0000007a57057227 */ /* 0x000fc600078e00ff */
[----:B------:R-:W-:Y:S01]  /*0ce0*/  IABS R14, R164 ;  /* 0x000000a4000e7213 */ /* 0x000fe20000000000 */
[----:B------:R-:W-:-:S04]  /*0cf0*/  IMAD.HI.U32 R8, R87, R120, RZ ;  /* 0x0000007857087227 */ /* 0x000fc800078e00ff */
[C---:B------:R-:W-:Y:S01]  /*0d00*/  IMAD R121, R77.reuse, R3, R10 ;  /* 0x000000034d797224 */ /* 0x040fe200078e020a */
[----:B------:R-:W-:Y:S01]  /*0d10*/  IABS R10, R166 ;  /* 0x000000a6000a7213 */ /* 0x000fe20000000000 */
[----:B------:R-:W-:Y:S02]  /*0d20*/  IMAD.MOV R5, RZ, RZ, -R5 ;  /* 0x000000ffff057224 */ /* 0x000fe400078e0a05 */
[C---:B------:R-:W-:Y:S02]  /*0d30*/  VIADD R165, R0.reuse, 0xd ;  /* 0x0000000d00a57836 */ /* 0x040fe40000000000 */
[----:B------:R-:W-:Y:S02]  /*0d40*/  IMAD.MOV R8, RZ, RZ, -R8 ;  /* 0x000000ffff087224 */ /* 0x000fe400078e0a08 */
[----:B------:R-:W-:Y:S01]  /*0d50*/  VIADD R158, R0, 0x6 ;  /* 0x00000006009e7836 */ /* 0x000fe20000000000 */
[----:B------:R-:W-:Y:S01]  /*0d60*/  IABS R126, R165 ;  /* 0x000000a5007e7213 */ /* 0x000fe20000000000 */
[----:B------:R-:W-:-:S02]  /*0d70*/  IMAD R122, R77, R5, R122 ;  /* 0x000000054d7a7224 */ /* 0x000fc400078e027a */
[----:B------:R-:W-:Y:S01]  /*0d80*/  IMAD.HI.U32 R7, R87, R112, RZ ;  /* 0x0000007057077227 */ /* 0x000fe200078e00ff */
[----:B------:R-:W-:-:S03]  /*0d90*/  IABS R12, R158 ;  /* 0x0000009e000c7213 */ /* 0x000fc60000000000 */
[----:B------:R-:W-:Y:S02]  /*0da0*/  IMAD R120, R77, R8, R120 ;  /* 0x000000084d787224 */ /* 0x000fe400078e0278 */
[----:B------:R-:W-:Y:S02]  /*0db0*/  VIADD R175, R0, 0x11 ;  /* 0x0000001100af7836 */ /* 0x000fe40000000000 */
[----:B------:R-:W-:-:S03]  /*0dc0*/  IMAD.HI.U32 R5, R87, R10, RZ ;  /* 0x0000000a57057227 */ /* 0x000fc600078e00ff */
[----:B------:R-:W-:Y:S01]  /*0dd0*/  IABS R130, R175 ;  /* 0x000000af00827213 */ /* 0x000fe20000000000 */
[----:B------:R-:W-:-:S04]  /*0de0*/  IMAD.HI.U32 R8, R87, R14, RZ ;  /* 0x0000000e57087227 */ /* 0x000fc800078e00ff */
[----:B------:R-:W-:Y:S02]  /*0df0*/  IMAD.MOV R7, RZ, RZ, -R7 ;  /* 0x000000ffff077224 */ /* 0x000fe400078e0a07 */
[C---:B------:R-:W-:Y:S02]  /*0e00*/  VIADD R157, R0.reuse, 0x5 ;  /* 0x00000005009d7836 */ /* 0x040fe40000000000 */
[----:B------:R-:W-:Y:S02]  /*0e10*/  IMAD.MOV R5, RZ, RZ, -R5 ;  /* 0x000000ffff057224 */ /* 0x000fe400078e0a05 */
[----:B------:R-:W-:Y:S01]  /*0e20*/  VIADD R186, R0, 0x12 ;  /* 0x0000001200ba7836 */ /* 0x000fe20000000000 */
[----:B------:R-:W-:Y:S01]  /*0e30*/  IABS R118, R157 ;  /* 0x0000009d00767213 */ /* 0x000fe20000000000 */
[----:B------:R-:W-:Y:S02]  /*0e40*/  IMAD.MOV R8, RZ, RZ, -R8 ;  /* 0x000000ffff087224 */ /* 0x000fe400078e0a08 */
[----:B------:R-:W-:-:S04]  /*0e50*/  IMAD.HI.U32 R3, R87, R126, RZ ;  /* 0x0000007e57037227 */ /* 0x000fc800078e00ff */
[C---:B------:R-:W-:Y:S02]  /*0e60*/  IMAD R112, R77.reuse, R7, R112 ;  /* 0x000000074d707224 */ /* 0x040fe400078e0270 */
[----:B------:R-:W-:Y:S01]  /*0e70*/  IMAD R127, R77, R5, R10 ;  /* 0x000000054d7f7224 */ /* 0x000fe200078e020a */
[----:B------:R-:W-:Y:S01]  /*0e80*/  IABS R10, R186 ;  /* 0x000000ba000a7213 */ /* 0x000fe20000000000 */
[----:B------:R-:W-:-:S04]  /*0e90*/  IMAD.HI.U32 R7, R87, R12, RZ ;  /* 0x0000000c57077227 */ /* 0x000fc800078e00ff */
[----:B------:R-:W-:Y:S02]  /*0ea0*/  IMAD R125, R77, R8, R14 ;  /* 0x000000084d7d7224 */ /* 0x000fe400078e020e */
[----:B------:R-:W-:Y:S02]  /*0eb0*/  IMAD.MOV R3, RZ, RZ, -R3 ;  /* 0x000000ffff037224 */ /* 0x000fe400078e0a03 */
[----:B------:R-:W-:Y:S02]  /*0ec0*/  VIADD R198, R0, 0x16 ;  /* 0x0000001600c67836 */ /* 0x000fe40000000000 */
[----:B------:R-:W-:-:S03]  /*0ed0*/  IMAD.HI.U32 R8, R87, R130, RZ ;  /* 0x0000008257087227 */ /* 0x000fc600078e00ff */
[----:B------:R-:W-:Y:S01]  /*0ee0*/  IABS R14, R198 ;  /* 0x000000c6000e7213 */ /* 0x000fe20000000000 */
[----:B------:R-:W-:Y:S02]  /*0ef0*/  IMAD.MOV R7, RZ, RZ, -R7 ;  /* 0x000000ffff077224 */ /* 0x000fe400078e0a07 */
[----:B------:R-:W-:Y:S02]  /*0f00*/  VIADD R162, R0, 0xa ;  /* 0x0000000a00a27836 */ /* 0x000fe40000000000 */
[----:B------:R-:W-:Y:S02]  /*0f10*/  IMAD R126, R77, R3, R126 ;  /* 0x000000034d7e7224 */ /* 0x000fe400078e027e */
[----:B------:R-:W-:-:S04]  /*0f20*/  IMAD.HI.U32 R6, R87, R118, RZ ;  /* 0x0000007657067227 */ /* 0x000fc800078e00ff */
[----:B------:R-:W-:Y:S02]  /*0f30*/  IMAD.MOV R8, RZ, RZ, -R8 ;  /* 0x000000ffff087224 */ /* 0x000fe400078e0a08 */
[----:B------:R-:W-:-:S04]  /*0f40*/  IMAD.HI.U32 R3, R87, R10, RZ ;  /* 0x0000000a57037227 */ /* 0x000fc800078e00ff */
[C---:B------:R-:W-:Y:S01]  /*0f50*/  IMAD R119, R77.reuse, R7, R12 ;  /* 0x000000074d777224 */ /* 0x040fe200078e020c */
[----:B------:R-:W-:Y:S01]  /*0f60*/  IABS R12, R162 ;  /* 0x000000a2000c7213 */ /* 0x000fe20000000000 */
[----:B------:R-:W-:Y:S02]  /*0f70*/  IMAD.MOV R6, RZ, RZ, -R6 ;  /* 0x000000ffff067224 */ /* 0x000fe400078e0a06 */
[C---:B------:R-:W-:Y:S02]  /*0f80*/  VIADD R163, R0.reuse, 0xb ;  /* 0x0000000b00a37836 */ /* 0x040fe40000000000 */
[----:B------:R-:W-:Y:S02]  /*0f90*/  IMAD R130, R77, R8, R130 ;  /* 0x000000084d827224 */ /* 0x000fe400078e0282 */
[----:B------:R-:W-:Y:S01]  /*0fa0*/  IMAD.MOV R3, RZ, RZ, -R3 ;  /* 0x000000ffff037224 */ /* 0x000fe200078e0a03 */
[----:B------:R-:W-:Y:S01]  /*0fb0*/  IABS R124, R163 ;  /* 0x000000a3007c7213 */ /* 0x000fe20000000000 */
[----:B------:R-:W-:-:S02]  /*0fc0*/  VIADD R209, R0, 0x17 ;  /* 0x0000001700d17836 */ /* 0x000fc40000000000 */
[----:B------:R-:W-:Y:S02]  /*0fd0*/  VIADD R219, R0, 0x1b ;  /* 0x0000001b00db7836 */ /* 0x000fe40000000000 */
[----:B------:R-:W-:-:S03]  /*0fe0*/  IMAD.HI.U32 R8, R87, R14, RZ ;  /* 0x0000000e57087227 */ /* 0x000fc600078e00ff */
[----:B------:R-:W-:Y:S01]  /*0ff0*/  IABS R92, R219 ;  /* 0x000000db005c7213 */ /* 0x000fe20000000000 */
[C---:B------:R-:W-:Y:S02]  /*1000*/  IMAD R118, R77.reuse, R6, R118 ;  /* 0x000000064d767224 */ /* 0x040fe400078e0276 */
[----:B------:R-:W-:Y:S01]  /*1010*/  IMAD R131, R77, R3, R10 ;  /* 0x000000034d837224 */ /* 0x000fe200078e020a */
[----:B------:R-:W-:Y:S01]  /*1020*/  IABS R10, R209 ;  /* 0x000000d1000a7213 */ /* 0x000fe20000000000 */
        /* <DEDUP_REMOVED lines=9> */
[----:B------:R-:W-:-:S04]  /*10c0*/  IMAD.HI.U32 R8, R87, R92, RZ ;  /* 0x0000005c57087227 */ /* 0x000fc800078e00ff */
[----:B------:R-:W-:Y:S01]  /*10d0*/  IMAD R123, R77, R6, R12 ;  /* 0x000000064d7b7224 */ /* 0x000fe200078e020c */
[----:B------:R-:W-:Y:S01]  /*10e0*/  IABS R12, R172 ;  /* 0x000000ac000c7213 */ /* 0x000fe20000000000 */
[----:B------:R-:W-:Y:S02]  /*10f0*/  IMAD.MOV R7, RZ, RZ, -R7 ;  /* 0x000000ffff077224 */ /* 0x000fe400078e0a07 */
[C---:B------:R-:W-:Y:S02]  /*1100*/  VIADD R167, R0.reuse, 0xf ;  /* 0x0000000f00a77836 */ /* 0x040fe40000000000 */
[----:B------:R-:W-:Y:S02]  /*1110*/  IMAD.MOV R3, RZ, RZ, -R3 ;  /* 0x000000ffff037224 */ /* 0x000fe400078e0a03 */
[----:B------:R-:W-:Y:S01]  /*1120*/  IMAD.MOV R8, RZ, RZ, -R8 ;  /* 0x000000ffff087224 */ /* 0x000fe200078e0a08 */
[----:B------:R-:W-:Y:S01]  /*1130*/  IABS R128, R167 ;  /* 0x000000a700807213 */ /* 0x000fe20000000000 */
[----:B------:R-:W-:-:S02]  /*1140*/  VIADD R220, R0, 0x1c ;  /* 0x0000001c00dc7836 */ /* 0x000fc40000000000 */
[C---:B------:R-:W-:Y:S02]  /*1150*/  IMAD R124, R77.reuse, R7, R124 ;  /* 0x000000074d7c7224 */ /* 0x040fe400078e027c */
[C---:B------:R-:W-:Y:S01]  /*1160*/  IMAD R89, R77.reuse, R3, R10 ;  /* 0x000000034d597224 */ /* 0x040fe200078e020a */
[----:B------:R-:W-:Y:S01]  /*1170*/  IABS R10, R220 ;  /* 0x000000dc000a7213 */ /* 0x000fe20000000000 */
        /* <DEDUP_REMOVED lines=8> */
[----:B------:R-:W-:Y:S02]  /*1200*/  VIADD R227, R0, 0x21 ;  /* 0x0000002100e37836 */ /* 0x000fe40000000000 */
[----:B------:R-:W-:-:S03]  /*1210*/  IMAD.HI.U32 R6, R87, R128, RZ ;  /* 0x0000008057067227 */ /* 0x000fc600078e00ff */
[----:B------:R-:W-:Y:S01]  /*1220*/  IABS R94, R227 ;  /* 0x000000e3005e7213 */ /* 0x000fe20000000000 */
[----:B------:R-:W-:-:S04]  /*1230*/  IMAD.HI.U32 R3, R87, R10, RZ ;  /* 0x0000000a57037227 */ /* 0x000fc800078e00ff */
[C---:B------:R-:W-:Y:S01]  /*1240*/  IMAD R129, R77.reuse, R7, R12 ;  /* 0x000000074d817224 */ /* 0x040fe200078e020c */
[----:B------:R-:W-:Y:S01]  /*1250*/  IABS R12, R192 ;  /* 0x000000c0000c7213 */ /* 0x000fe20000000000 */
[----:B------:R-:W-:Y:S02]  /*1260*/  IMAD R151, R77, R8, R14 ;  /* 0x000000084d977224 */ /* 0x000fe400078e020e */
[----:B------:R-:W-:Y:S02]  /*1270*/  IMAD.MOV R6, RZ, RZ, -R6 ;  /* 0x000000ffff067224 */ /* 0x000fe400078e0a06 */
[----:B------:R-:W-:Y:S02]  /*1280*/  IMAD.MOV R3, RZ, RZ, -R3 ;  /* 0x000000ffff037224 */ /* 0x000fe400078e0a03 */
[----:B------:R-:W-:-:S04]  /*1290*/  IMAD.HI.U32 R8, R87, R150, RZ ;  /* 0x0000009657087227 */ /* 0x000fc800078e00ff */
[C---:B------:R-:W-:Y:S02]  /*12a0*/  IMAD R128, R77.reuse, R6, R128 ;  /* 0x000000064d807224 */ /* 0x040fe400078e0280 */
[----:B------:R-:W-:Y:S02]  /*12b0*/  IMAD R153, R77, R3, R10 ;  /* 0x000000034d997224 */ /* 0x000fe400078e020a */
[----:B------:R-:W-:Y:S02]  /*12c0*/  IMAD.MOV R8, RZ, RZ, -R8 ;  /* 0x000000ffff087224 */ /* 0x000fe400078e0a08 */
[C---:B------:R-:W-:Y:S02]  /*12d0*/  VIADD R231, R0.reuse, 0x26 ;  /* 0x0000002600e77836 */ /* 0x040fe40000000000 */
        /* <DEDUP_REMOVED lines=9> */
[C---:B------:R-:W-:Y:S02]  /*1370*/  VIADD R197, R0.reuse, 0x15 ;  /* 0x0000001500c57836 */ /* 0x040fe40000000000 */
[C---:B------:R-:W-:Y:S01]  /*1380*/  IMAD R133, R77.reuse, R6, R12 ;  /* 0x000000064d857224 */ /* 0x040fe200078e020c */
[----:B------:R-:W-:Y:S01]  /*1390*/  IABS R12, R211 ;  /* 0x000000d3000c7213 */ /* 0x000fe20000000000 */
[----:B------:R-:W-:Y:S01]  /*13a0*/  IMAD R94, R77, R3, R94 ;  /* 0x000000034d5e7224 */ /* 0x000fe200078e025e */
[----:B------:R-:W-:Y:S01]  /*13b0*/  IABS R134, R197 ;  /* 0x000000c500867213 */ /* 0x000fe20000000000 */
[----:B------:R-:W-:-:S02]  /*13c0*/  VIADD R210, R0, 0x18 ;  /* 0x0000001800d27836 */ /* 0x000fc40000000000 */
[----:B------:R-:W-:-:S03]  /*13d0*/  IMAD.HI.U32 R3, R87, R8, RZ ;  /* 0x0000000857037227 */ /* 0x000fc600078e00ff */
[----:B------:R-:W-:Y:S01]  /*13e0*/  IABS R90, R210 ;  /* 0x000000d2005a7213 */ /* 0x000fe20000000000 */
[----:B------:R-:W-:-:S04]  /*13f0*/  IMAD.HI.U32 R5, R87, R132, RZ ;  /* 0x0000008457057227 */ /* 0x000fc800078e00ff */
[----:B------:R-:W-:-:S04]  /*1400*/  IMAD.HI.U32 R4, R4, R9, RZ ;  /* 0x0000000904047227 */ /* 0x000fc800078e00ff */
[----:B------:R-:W-:Y:S02]  /*1410*/  IMAD.MOV R3, RZ, RZ, -R3 ;  /* 0x000000ffff037224 */ /* 0x000fe400078e0a03 */
[----:B------:R-:W-:Y:S02]  /*1420*/  IMAD.MOV R5, RZ, RZ, -R5 ;  /* 0x000000ffff057224 */ /* 0x000fe400078e0a05 */
[----:B------:R-:W-:-:S04]  /*1430*/  IMAD.HI.U32 R6, R87, R12, RZ ;  /* 0x0000000c57067227 */ /* 0x000fc800078e00ff */
[----:B------:R-:W-:Y:S02]  /*1440*/  IMAD.MOV R4, RZ, RZ, -R4 ;  /* 0x000000ffff047224 */ /* 0x000fe400078e0a04 */
[----:B------:R-:W-:Y:S02]  /*1450*/  VIADD R217, R0, 0x1a ;  /* 0x0000001a00d97836 */ /* 0x000fe40000000000 */
[----:B------:R-:W-:Y:S02]  /*1460*/  IMAD R95, R77, R3, R8 ;  /* 0x000000034d5f7224 */ /* 0x000fe400078e0208 */
[----:B------:R-:W-:Y:S01]  /*1470*/  IMAD.HI.U32 R7, R87, R134, RZ ;  /* 0x0000008657077227 */ /* 0x000fe200078e00ff */
[----:B------:R-:W-:-:S03]  /*1480*/  IABS R156, R217 ;  /* 0x000000d9009c7213 */ /* 0x000fc60000000000 */
[----:B------:R-:W-:Y:S02]  /*1490*/  IMAD R132, R77, R5, R132 ;  /* 0x000000054d847224 */ /* 0x000fe400078e0284 */
[----:B------:R-:W-:Y:S02]  /*14a0*/  IMAD.MOV R6, RZ, RZ, -R6 ;  /* 0x000000ffff067224 */ /* 0x000fe400078e0a06 */
[----:B------:R-:W-:Y:S02]  /*14b0*/  VIADD R222, R0, 0x1d ;  /* 0x0000001d00de7836 */ /* 0x000fe40000000000 */
[----:B------:R-:W-:Y:S02]  /*14c0*/  IMAD R3, R2, R4, R9 ;  /* 0x0000000402037224 */ /* 0x000fe400078e0209 */
[----:B------:R-:W-:-:S03]  /*14d0*/  IMAD.HI.U32 R5, R87, R90, RZ ;  /* 0x0000005a57057227 */ /* 0x000fc600078e00ff */
[----:B------:R-:W-:Y:S01]  /*14e0*/  ISETP.GT.U32.AND P1, PT, R2, R3, PT ;  /* 0x000000030200720c */ /* 0x000fe20003f24070 */
[----:B------:R-:W-:Y:S02]  /*14f0*/  IMAD.MOV R7, RZ, RZ, -R7 ;  /* 0x000000ffff077224 */ /* 0x000fe400078e0a07 */
[C---:B------:R-:W-:Y:S01]  /*1500*/  IMAD R155, R77.reuse, R6, R12 ;  /* 0x000000064d9b7224 */ /* 0x040fe200078e020c */
[----:B------:R-:W-:Y:S01]  /*1510*/  IABS R12, R222 ;  /* 0x000000de000c7213 */ /* 0x000fe20000000000 */
[----:B------:R-:W-:Y:S02]  /*1520*/  IMAD.MOV R5, RZ, RZ, -R5 ;  /* 0x000000ffff057224 */ /* 0x000fe400078e0a05 */
[----:B------:R-:W-:Y:S02]  /*1530*/  IMAD R134, R77, R7, R134 ;  /* 0x000000074d867224 */ /* 0x000fe400078e0286 */
[----:B------:R-:W-:Y:S02]  /*1540*/  VIADD R224, R0, 0x1f ;  /* 0x0000001f00e07836 */ /* 0x000fe40000000000 */
[----:B------:R-:W-:-:S03]  /*1550*/  IMAD.HI.U32 R7, R87, R156, RZ ;  /* 0x0000009c57077227 */ /* 0x000fc600078e00ff */
[----:B------:R-:W-:Y:S01]  /*1560*/  IABS R152, R224 ;  /* 0x000000e000987213 */ /* 0x000fe20000000000 */
[----:B------:R-:W-:Y:S02]  /*1570*/  IMAD R90, R77, R5, R90 ;  /* 0x000000054d5a7224 */ /* 0x000fe400078e025a */
[----:B------:R-:W-:Y:S02]  /*1580*/  VIADD R226, R0, 0x22 ;  /* 0x0000002200e27836 */ /* 0x000fe40000000000 */
[----:B------:R-:W-:-:S03]  /*1590*/  IMAD.HI.U32 R5, R87, R12, RZ ;  /* 0x0000000c57057227 */ /* 0x000fc600078e00ff */
[----:B------:R-:W-:Y:S01]  /*15a0*/  IABS R10, R226 ;  /* 0x000000e2000a7213 */ /* 0x000fe20000000000 */
[C---:B------:R-:W-:Y:S02]  /*15b0*/  VIADD R221, R0.reuse, 0x1e ;  /* 0x0000001e00dd7836 */ /* 0x040fe40000000000 */
[----:B------:R-:W-:Y:S02]  /*15c0*/  IMAD.MOV R7, RZ, RZ, -R7 ;  /* 0x000000ffff077224 */ /* 0x000fe400078e0a07 */
[----:B------:R-:W-:Y:S01]  /*15d0*/  IMAD.MOV R5, RZ, RZ, -R5 ;  /* 0x000000ffff057224 */ /* 0x000fe200078e0a05 */
[----:B------:R-:W-:Y:S01]  /*15e0*/  IABS R154, R221 ;  /* 0x000000dd009a7213 */ /* 0x000fe20000000000 */
[----:B------:R-:W-:Y:S02]  /*15f0*/  IMAD R156, R77, R7, R156 ;  /* 0x000000074d9c7224 */ /* 0x000fe400078e029c */
[----:B------:R-:W-:Y:S02]  /*1600*/  VIADD R230, R0, 0x24 ;  /* 0x0000002400e67836 */ /* 0x000fe40000000000 */
[----:B------:R-:W-:-:S04]  /*1610*/  IMAD.HI.U32 R7, R87, R152, RZ ;  /* 0x0000009857077227 */ /* 0x000fc800078e00ff */
[----:B------:R-:W-:Y:S01]  /*1620*/  IMAD R91, R77, R5, R12 ;  /* 0x000000054d5b7224 */ /* 0x000fe200078e020c */
[----:B------:R-:W-:Y:S01]  /*1630*/  IABS R12, R230 ;  /* 0x000000e6000c7213 */ /* 0x000fe20000000000 */
[----:B------:R-:W-:Y:S02]  /*1640*/  @!P1 IMAD.IADD R3, R3, 0x1, -R2 ;  /* 0x0000000103039824 */ /* 0x000fe400078e0a02 */
[----:B------:R-:W-:-:S03]  /*1650*/  IMAD.HI.U32 R5, R87, R10, RZ ;  /* 0x0000000a57057227 */ /* 0x000fc600078e00ff */
[----:B------:R-:W-:Y:S01]  /*1660*/  ISETP.GT.U32.AND P1, PT, R2, R3, PT ;  /* 0x000000030200720c */ /* 0x000fe20003f24070 */
[C---:B------:R-:W-:Y:S02]  /*1670*/  VIADD R229, R0.reuse, 0x23 ;  /* 0x0000002300e57836 */ /* 0x040fe40000000000 */
[----:B------:R-:W-:Y:S02]  /*1680*/  VIADD R240, R0, 0x2e ;  /* 0x0000002e00f07836 */ /* 0x000fe40000000000 */
[----:B------:R-:W-:Y:S01]  /*1690*/  IMAD.HI.U32 R6, R87, R154, RZ ;  /* 0x0000009a57067227 */ /* 0x000fe200078e00ff */
[----:B------:R-:W-:Y:S02]  /*16a0*/  IABS R96, R229 ;  /* 0x000000e500607213 */ /* 0x000fe40000000000 */
[----:B------:R-:W-:Y:S01]  /*16b0*/  IABS R144, R240 ;  /* 0x000000f000907213 */ /* 0x000fe20000000000 */
[----:B------:R-:W-:Y:S02]  /*16c0*/  IMAD.MOV R7, RZ, RZ, -R7 ;  /* 0x000000ffff077224 */ /* 0x000fe400078e0a07 */
[----:B------:R-:W-:-:S02]  /*16d0*/  IMAD.MOV R5, RZ, RZ, -R5 ;  /* 0x000000ffff057224 */ /* 0x000fc400078e0a05 */
[C---:B------:R-:W-:Y:S02]  /*16e0*/  VIADD R234, R0.reuse, 0x27 ;  /* 0x0000002700ea7836 */ /* 0x040fe40000000000 */
[----:B------:R-:W-:Y:S02]  /*16f0*/  IMAD.MOV R6, RZ, RZ, -R6 ;  /* 0x000000ffff067224 */ /* 0x000fe400078e0a06 */
[----:B------:R-:W-:Y:S02]  /*1700*/  IMAD R152, R77, R7, R152 ;  /* 0x000000074d987224 */ /* 0x000fe400078e0298 */
[----:B------:R-:W-:Y:S02]  /*1710*/  VIADD R236, R0, 0x2a ;  /* 0x0000002a00ec7836 */ /* 0x000fe40000000000 */
[----:B------:R-:W-:-:S03]  /*1720*/  IMAD.HI.U32 R7, R87, R12, RZ ;  /* 0x0000000c57077227 */ /* 0x000fc600078e00ff */
[----:B------:R-:W-:Y:S01]  /*1730*/  IABS R148, R236 ;  /* 0x000000ec00947213 */ /* 0x000fe20000000000 */
[C---:B------:R-:W-:Y:S01]  /*1740*/  IMAD R93, R77.reuse, R5, R10 ;  /* 0x000000054d5d7224 */ /* 0x040fe200078e020a */
[----:B------:R-:W-:Y:S01]  /*1750*/  IABS R10, R234 ;  /* 0x000000ea000a7213 */ /* 0x000fe20000000000 */
[----:B------:R-:W-:Y:S02]  /*1760*/  IMAD R154, R77, R6, R154 ;  /* 0x000000064d9a7224 */ /* 0x000fe400078e029a */
[----:B------:R-:W-:Y:S02]  /*1770*/  VIADD R235, R0, 0x28 ;  /* 0x0000002800eb7836 */ /* 0x000fe40000000000 */
[----:B------:R-:W-:-:S03]  /*1780*/  IMAD.HI.U32 R6, R87, R96, RZ ;  /* 0x0000006057067227 */ /* 0x000fc600078e00ff */
[----:B------:R-:W-:Y:S01]  /*1790*/  IABS R98, R235 ;  /* 0x000000eb00627213 */ /* 0x000fe20000000000 */
[----:B------:R-:W-:Y:S02]  /*17a0*/  IMAD.MOV R7, RZ, RZ, -R7 ;  /* 0x000000ffff077224 */ /* 0x000fe400078e0a07 */
[----:B------:R-:W-:Y:S02]  /*17b0*/  VIADD R237, R0, 0x29 ;  /* 0x0000002900ed7836 */ /* 0x000fe40000000000 */
[----:B------:R-:W-:-:S04]  /*17c0*/  IMAD.HI.U32 R8, R87, R144, RZ ;  /* 0x0000009057087227 */ /* 0x000fc800078e00ff */
[----:B------:R-:W-:Y:S02]  /*17d0*/  VIADD R238, R0, 0x2b ;  /* 0x0000002b00ee7836 */ /* 0x000fe40000000000 */
[----:B------:R-:W-:-:S03]  /*17e0*/  IMAD.HI.U32 R5, R87, R10, RZ ;  /* 0x0000000a57057227 */ /* 0x000fc600078e00ff */
[----:B------:R-:W-:Y:S01]  /*17f0*/  IABS R146, R238 ;  /* 0x000000ee00927213 */ /* 0x000fe20000000000 */
[----:B------:R-:W-:Y:S02]  /*1800*/  IMAD.MOV R6, RZ, RZ, -R6 ;  /* 0x000000ffff067224 */ /* 0x000fe400078e0a06 */
[----:B------:R-:W-:Y:S01]  /*1810*/  IMAD R149, R77, R7, R12 ;  /* 0x000000074d957224 */ /* 0x000fe200078e020c */
[----:B------:R-:W-:Y:S01]  /*1820*/  IABS R12, R237 ;  /* 0x000000ed000c7213 */ /* 0x000fe20000000000 */
[----:B------:R-:W-:Y:S02]  /*1830*/  IMAD.MOV R8, RZ, RZ, -R8 ;  /* 0x000000ffff087224 */ /* 0x000fe400078e0a08 */
[----:B------:R-:W-:Y:S02]  /*1840*/  VIADD R243, R0, 0x30 ;  /* 0x0000003000f37836 */ /* 0x000fe40000000000 */
[----:B------:R-:W-:-:S04]  /*1850*/  IMAD.HI.U32 R4, R87, R148, RZ ;  /* 0x0000009457047227 */ /* 0x000fc800078e00ff */
[----:B------:R-:W-:Y:S01]  /*1860*/  @!P1 IMAD.IADD R3, R3, 0x1, -R2 ;  /* 0x0000000103039824 */ /* 0x000fe200078e0a02 */
[----:B------:R-:W-:Y:S01]  /*1870*/  ISETP.NE.AND P1, PT, R100, RZ, PT ;  /* 0x000000ff6400720c */ /* 0x000fe20003f25270 */
[----:B------:R-:W-:Y:S02]  /*1880*/  IMAD.MOV R5, RZ, RZ, -R5 ;  /* 0x000000ffff057224 */ /* 0x000fe400078e0a05 */
[C---:B------:R-:W-:Y:S02]  /*1890*/  IMAD R96, R77.reuse, R6, R96 ;  /* 0x000000064d607224 */ /* 0x040fe400078e0260 */
[----:B------:R-:W-:Y:S02]  /*18a0*/  VIADD R239, R0, 0x2c ;  /* 0x0000002c00ef7836 */ /* 0x000fe40000000000 */
[----:B------:R-:W-:Y:S01]  /*18b0*/  IMAD R144, R77, R8, R144 ;  /* 0x000000084d907224 */ /* 0x000fe200078e0290 */
[----:B------:R-:W-:Y:S01]  /*18c0*/  IABS R8, R243 ;  /* 0x000000f300087213 */ /* 0x000fe20000000000 */
[----:B------:R-:W-:-:S04]  /*18d0*/  IMAD.HI.U32 R6, R87, R98, RZ ;  /* 0x0000006257067227 */ /* 0x000fc800078e00ff */
[----:B------:R-:W-:Y:S02]  /*18e0*/  IMAD.MOV R4, RZ, RZ, -R4 ;  /* 0x000000ffff047224 */ /* 0x000fe400078e0a04 */
[----:B------:R-:W-:-:S04]  /*18f0*/  IMAD.HI.U32 R7, R87, R12, RZ ;  /* 0x0000000c57077227 */ /* 0x000fc800078e00ff */
[----:B------:R-:W-:Y:S01]  /*1900*/  IMAD R97, R77, R5, R10 ;  /* 0x000000054d617224 */ /* 0x000fe200078e020a */
[----:B------:R-:W-:Y:S01]  /*1910*/  IABS R10, R239 ;  /* 0x000000ef000a7213 */ /* 0x000fe20000000000 */
[----:B------:R-:W-:Y:S02]  /*1920*/  VIADD R245, R0, 0x31 ;  /* 0x0000003100f57836 */ /* 0x000fe40000000000 */
[----:B------:R-:W-:-:S03]  /*1930*/  IMAD.HI.U32 R5, R87, R146, RZ ;  /* 0x0000009257057227 */ /* 0x000fc600078e00ff */
[----:B------:R-:W-:Y:S01]  /*1940*/  IABS R142, R245 ;  /* 0x000000f5008e7213 */ /* 0x000fe20000000000 */
[----:B------:R-:W-:Y:S02]  /*1950*/  IMAD.MOV R6, RZ, RZ, -R6 ;  /* 0x000000ffff067224 */ /* 0x000fe400078e0a06 */
[----:B------:R-:W-:Y:S02]  /*1960*/  IMAD R148, R77, R4, R148 ;  /* 0x000000044d947224 */ /* 0x000fe400078e0294 */
[----:B------:R-:W-:Y:S02]  /*1970*/  IMAD.MOV R7, RZ, RZ, -R7 ;  /* 0x000000ffff077224 */ /* 0x000fe400078e0a07 */
[----:B------:R-:W-:Y:S02]  /*1980*/  VIADD R241, R0, 0x2d ;  /* 0x0000002d00f17836 */ /* 0x000fe40000000000 */
[----:B------:R-:W-:-:S04]  /*1990*/  IMAD.HI.U32 R4, R87, R8, RZ ;  /* 0x0000000857047227 */ /* 0x000fc800078e00ff */
[----:B------:R-:W-:Y:S02]  /*19a0*/  IMAD.MOV R5, RZ, RZ, -R5 ;  /* 0x000000ffff057224 */ /* 0x000fe400078e0a05 */
[C---:B------:R-:W-:Y:S02]  /*19b0*/  IMAD R98, R77.reuse, R6, R98 ;  /* 0x000000064d627224 */ /* 0x040fe400078e0262 */
[----:B------:R-:W-:Y:S01]  /*19c0*/  IMAD R147, R77, R7, R12 ;  /* 0x000000074d937224 */ /* 0x000fe200078e020c */
[----:B------:R-:W-:Y:S01]  /*19d0*/  IABS R12, R241 ;  /* 0x000000f1000c7213 */ /* 0x000fe20000000000 */
[----:B------:R-:W-:-:S04]  /*19e0*/  IMAD.HI.U32 R6, R87, R10, RZ ;  /* 0x0000000a57067227 */ /* 0x000fc800078e00ff */
[----:B------:R-:W-:Y:S02]  /*19f0*/  VIADD R242, R0, 0x2f ;  /* 0x0000002f00f27836 */ /* 0x000fe40000000000 */
[----:B------:R-:W-:Y:S02]  /*1a00*/  IMAD.MOV R4, RZ, RZ, -R4 ;  /* 0x000000ffff047224 */ /* 0x000fe400078e0a04 */
[----:B------:R-:W-:Y:S01]  /*1a10*/  @!P2 IMAD.MOV R3, RZ, RZ, -R3 ;  /* 0x000000ffff03a224 */ /* 0x000fe200078e0a03 */
[----:B------:R-:W-:Y:S01]  /*1a20*/  @!P1 LOP3.LUT R3, RZ, R100, RZ, 0x33, !PT ;  /* 0x00000064ff039212 */ /* 0x000fe200078e33ff */
[----:B------:R-:W-:Y:S01]  /*1a30*/  IMAD R146, R77, R5, R146 ;  /* 0x000000054d927224 */ /* 0x000fe200078e0292 */
[----:B------:R-:W-:Y:S01]  /*1a40*/  SHF.R.U32.HI R100, RZ, 0x6, R13 ;  /* 0x00000006ff647819 */ /* 0x000fe2000001160d */
[----:B------:R-:W-:Y:S01]  /*1a50*/  IMAD.HI.U32 R5, R87, R142, RZ ;  /* 0x0000008e57057227 */ /* 0x000fe200078e00ff */
[----:B------:R-:W-:Y:S02]  /*1a60*/  IABS R140, R242 ;  /* 0x000000f2008c7213 */ /* 0x000fe40000000000 */
[----:B------:R-:W-:Y:S01]  /*1a70*/  SGXT.U32 R100, R100, 0x1 ;  /* 0x000000016464781a */ /* 0x000fe20000000000 */
[----:B------:R-:W-:Y:S01]  /*1a80*/  IMAD.MOV R6, RZ, RZ, -R6 ;  /* 0x000000ffff067224 */ /* 0x000fe200078e0a06 */
[----:B------:R-:W-:Y:S01]  /*1a90*/  PLOP3.LUT P2, PT, PT, PT, UP1, 0x80, 0x8 ;  /* 0x000000000008781c */ /* 0x000fe20003f4f018 */
[----:B------:R-:W-:-:S02]  /*1aa0*/  VIADD R244, R0, 0x32 ;  /* 0x0000003200f47836 */ /* 0x000fc40000000000 */
[----:B------:R-:W-:Y:S01]  /*1ab0*/  IMAD R141, R77, R4, R8 ;  /* 0x000000044d8d7224 */ /* 0x000fe200078e0208 */
[----:B------:R-:W-:Y:S01]  /*1ac0*/  PRMT R4, RZ, 0x7610, R4 ;  /* 0x00007610ff047816 */ /* 0x000fe20000000004 */
[----:B------:R-:W-:-:S04]  /*1ad0*/  IMAD.HI.U32 R7, R87, R12, RZ ;  /* 0x0000000c57077227 */ /* 0x000fc800078e00ff */
[----:B------:R-:W-:Y:S01]  /*1ae0*/  IMAD.MOV R5, RZ, RZ, -R5 ;  /* 0x000000ffff057224 */ /* 0x000fe200078e0a05 */
[----:B------:R0:W-:Y:S01]  /*1af0*/  STL.S16 [R1+0x90], R4 ;  /* 0x0000900401007387 */ /* 0x0001e20000100600 */
[----:B------:R-:W-:Y:S01]  /*1b00*/  IMAD R99, R77, R6, R10 ;  /* 0x000000064d637224 */ /* 0x000fe200078e020a */
[----:B------:R-:W-:Y:S01]  /*1b10*/  IABS R10, R244 ;  /* 0x000000f4000a7213 */ /* 0x000fe20000000000 */
[----:B------:R-:W-:Y:S02]  /*1b20*/  IMAD.MOV R7, RZ, RZ, -R7 ;  /* 0x000000ffff077224 */ /* 0x000fe400078e0a07 */
[----:B------:R-:W-:-:S04]  /*1b30*/  IMAD.HI.U32 R2, R87, R140, RZ ;  /* 0x0000008c57027227 */ /* 0x000fc800078e00ff */
[C---:B------:R-:W-:Y:S02]  /*1b40*/  IMAD R142, R77.reuse, R5, R142 ;  /* 0x000000054d8e7224 */ /* 0x040fe400078e028e */
[----:B------:R-:W-:Y:S02]  /*1b50*/  IMAD.U32 R5, RZ, RZ, UR12 ;  /* 0x0000000cff057e24 */ /* 0x000fe4000f8e00ff */
[----:B0-----:R-:W-:Y:S02]  /*1b60*/  IMAD R4, R100, UR12, RZ ;  /* 0x0000000c64047c24 */ /* 0x001fe4000f8e02ff */
[----:B------:R-:W-:Y:S02]  /*1b70*/  IMAD R145, R77, R7, R12 ;  /* 0x000000074d917224 */ /* 0x000fe400078e020c */
[----:B------:R-:W-:-:S04]  /*1b80*/  IMAD.HI.U32 R6, R87, R10, RZ ;  /* 0x0000000a57067227 */ /* 0x000fc800078e00ff */
[----:B------:R-:W-:Y:S02]  /*1b90*/  IMAD.MOV R2, RZ, RZ, -R2 ;  /* 0x000000ffff027224 */ /* 0x000fe400078e0a02 */
[----:B------:R-:W-:Y:S02]  /*1ba0*/  IMAD.U32 R7, RZ, RZ, UR12 ;  /* 0x0000000cff077e24 */ /* 0x000fe4000f8e00ff */
[----:B------:R-:W-:Y:S02]  /*1bb0*/  IMAD R30, R5, 0x2, R4 ;  /* 0x00000002051e7824 */ /* 0x000fe400078e0204 */
[----:B------:R-:W-:Y:S02]  /*1bc0*/  IMAD.MOV R6, RZ, RZ, -R6 ;  /* 0x000000ffff067224 */ /* 0x000fe400078e0a06 */
[----:B------:R-:W-:Y:S01]  /*1bd0*/  IMAD R140, R77, R2, R140 ;  /* 0x000000024d8c7224 */ /* 0x000fe200078e028c */
[----:B------:R-:W-:Y:S01]  /*1be0*/  LOP3.LUT R2, R13, 0x7f, RZ, 0xc0, !PT ;  /* 0x0000007f0d027812 */ /* 0x000fe200078ec0ff */
[----:B------:R-:W-:-:S02]  /*1bf0*/  IMAD.U32 R9, RZ, RZ, UR12 ;  /* 0x0000000cff097e24 */ /* 0x000fc4000f8e00ff */
[----:B------:R-:W-:Y:S01]  /*1c00*/  IMAD R56, R7, 0x2, R30 ;  /* 0x0000000207387824 */ /* 0x000fe200078e021e */
[----:B------:R-:W-:Y:S01]  /*1c10*/  ISETP.NE.U32.AND P1, PT, R2, RZ, PT ;  /* 0x000000ff0200720c */ /* 0x000fe20003f25070 */
[--C-:B------:R-:W-:Y:S01]  /*1c20*/  IMAD R143, R77, R6, R10.reuse ;  /* 0x000000064d8f7224 */ /* 0x100fe200078e020a */
[----:B------:R-:W-:Y:S01]  /*1c30*/  PRMT R10, RZ, 0x7610, R10 ;  /* 0x00007610ff0a7816 */ /* 0x000fe2000000000a */
[----:B------:R-:W-:Y:S01]  /*1c40*/  IMAD.U32 R11, RZ, RZ, UR12 ;  /* 0x0000000cff0b7e24 */ /* 0x000fe2000f8e00ff */
[----:B------:R-:W-:Y:S01]  /*1c50*/  LOP3.LUT R6, R100, 0x8, RZ, 0xfc, !PT ;  /* 0x0000000864067812 */ /* 0x000fe200078efcff */
[----:B------:R-:W-:Y:S02]  /*1c60*/  IMAD.U32 R8, RZ, RZ, UR12 ;  /* 0x0000000cff087e24 */ /* 0x000fe4000f8e00ff */
[----:B------:R-:W-:Y:S02]  /*1c70*/  IMAD.U32 R13, RZ, RZ, UR12 ;  /* 0x0000000cff0d7e24 */ /* 0x000fe4000f8e00ff */
[----:B------:R-:W-:Y:S01]  /*1c80*/  IMAD R78, R9, 0x2, R56 ;  /* 0x00000002094e7824 */ /* 0x000fe200078e0238 */
[----:B------:R-:W-:Y:S06]  /*1c90*/  BRA.U UP0, `(.L_x_5) ;  /* 0x0000000100187547 */ /* 0x000fec000b800000 */
[----:B------:R-:W-:Y:S01]  /*1ca0*/  ELECT P3, URZ, PT ;  /* 0x0000000000ff782f */ /* 0x000fe20003860000 */
[----:B------:R-:W-:Y:S01]  /*1cb0*/  IMAD.MOV.U32 R2, RZ, RZ, 0x1 ;  /* 0x00000001ff027424 */ /* 0x000fe200078e00ff */
[----:B------:R-:W-:Y:S01]  /*1cc0*/  UMOV UR4, 0x40 ;  /* 0x0000004000047882 */ /* 0x000fe20000000000 */
[----:B------:R-:W-:Y:S01]  /*1cd0*/  UVIRTCOUNT.DEALLOC.SMPOOL 0x80 ;  /* 0x000000800000784c */ /* 0x000fe20000000000 */
[----:B------:R-:W-:-:S09]  /*1ce0*/  ULEA UR4, UR5, UR4, 0x18 ;  /* 0x0000000405047291 */ /* 0x000fd2000f8ec0ff */
[----:B------:R0:W-:Y:S03]  /*1cf0*/  @P3 STS.U8 [UR4], R2 ;  /* 0x00000002ff003988 */ /* 0x0001e60008000004 */
.L_x_5:
[----:B------:R1:W-:Y:S01]  /*1d00*/  STL [R1+0x1c0], R241 ;  /* 0x0001c0f101007387 */ /* 0x0003e20000100800 */
[----:B------:R-:W-:-:S03]  /*1d10*/  IMAD.MOV.U32 R190, RZ, RZ, R10 ;  /* 0x000000ffffbe7224 */ /* 0x000fc600078e000a */
[----:B------:R-:W-:Y:S04]  /*1d20*/  STL [R1+0x1bc], R240 ;  /* 0x0001bcf001007387 */ /* 0x000fe80000100800 */
[----:B-1----:R-:W2:Y:S01]  /*1d30*/  LDL.LU R241, [R1+0x90] ;  /* 0x0000900001f17983 */ /* 0x002ea20000300800 */
[----:B------:R-:W-:Y:S01]  /*1d40*/  VOTEU.ALL UP2, P1 ;  /* 0x0000000000ff7886 */ /* 0x000fe20000840000 */
[----:B------:R-:W-:Y:S01]  /*1d50*/  VOTEU.ALL UP3, P1 ;  /* 0x0000000000ff7886 */ /* 0x000fe20000860000 */
[----:B------:R-:W-:Y:S01]  /*1d60*/  IMAD R5, R11, 0x2, R78 ;  /* 0x000000020b057824 */ /* 0x000fe200078e024e */
[----:B------:R-:W-:Y:S01]  /*1d70*/  STTM.16dp32bit_t0_t15.x32 tmem[UR10], RZ ;  /* 0x000000ff000079ed */ /* 0x000fe20008a8000a */
[----:B------:R-:W-:Y:S01]  /*1d80*/  STTM.16dp32bit_t16_t31.x32 tmem[UR10+0x20], RZ ;  /* 0x000020ff000079ed */ /* 0x000fe20008aa000a */
[----:B------:R-:W1:Y:S01]  /*1d90*/  FENCE.VIEW.ASYNC.T ;  /* 0x00000000000073c6 */ /* 0x000e620000000200 */
[----:B------:R-:W-:-:S04]  /*1da0*/  @!UP2 UIADD3 UR4, UPT, UPT, -UR7, 0x100000, URZ ;  /* 0x001000000704a890 */ /* 0x000fc8000fffe1ff */
[----:B------:R-:W-:Y:S02]  /*1db0*/  @!UP2 USHF.L.U32 UR5, UR4, 0xb, URZ ;  /* 0x0000000b0405a899 */ /* 0x000fe400080006ff */
[----:B------:R-:W-:Y:S01]  /*1dc0*/  @!UP2 USHF.L.U32 UR4, UR4, 0x1, URZ ;  /* 0x000000010404a899 */ /* 0x000fe200080006ff */
[----:B-1----:R-:W-:Y:S01]  /*1dd0*/  BAR.SYNC.DEFER_BLOCKING 0x0 ;  /* 0x0000000000007b1d */ /* 0x002fe20000010000 */
[----:B------:R-:W-:Y:S01]  /*1de0*/  IMAD R136, R3, UR14, RZ ;  /* 0x0000000e03887c24 */ /* 0x000fe2000f8e02ff */
[----:B------:R-:W-:Y:S01]  /*1df0*/  ISETP.LT.AND P2, PT, R6, UR22, P2 ;  /* 0x0000001606007c0c */ /* 0x000fe20009741270 */
[----:B------:R-:W-:-:S03]  /*1e00*/  IMAD R32, R32, 0x2, R5 ;  /* 0x0000000220207824 */ /* 0x000fc600078e0205 */
[C---:B------:R-:W-:Y:S01]  /*1e10*/  IADD3 R137, P3, PT, R136.reuse, UR16, RZ ;  /* 0x0000001088897c10 */ /* 0x040fe2000ff7e0ff */
[----:B------:R-:W-:Y:S02]  /*1e20*/  IMAD R59, R59, 0x2, R32 ;  /* 0x000000023b3b7824 */ /* 0x000fe400078e0220 */
[----:B------:R-:W-:Y:S01]  /*1e30*/  IMAD.U32 R9, RZ, RZ, UR12 ;  /* 0x0000000cff097e24 */ /* 0x000fe2000f8e00ff */
[----:B------:R-:W-:Y:S01]  /*1e40*/  LEA.HI.X.SX32 R136, R136, UR17, 0x1, P3 ;  /* 0x0000001188887c11 */ /* 0x000fe200098f0eff */
[----:B------:R-:W-:Y:S01]  /*1e50*/  IMAD R8, R8, 0x4, R59 ;  /* 0x0000000408087824 */ /* 0x000fe200078e023b */
[CC--:B0-----:R-:W-:Y:S01]  /*1e60*/  IADD3 R2, P3, PT, R4.reuse, R137.reuse, RZ ;  /* 0x0000008904027210 */ /* 0x0c1fe20007f7e0ff */
[----:B------:R-:W-:Y:S01]  /*1e70*/  IMAD.U32 R11, RZ, RZ, UR12 ;  /* 0x0000000cff0b7e24 */ /* 0x000fe2000f8e00ff */
[C---:B------:R-:W-:Y:S01]  /*1e80*/  IADD3 R3, P4, PT, R5.reuse, R137, RZ ;  /* 0x0000008905037210 */ /* 0x040fe20007f9e0ff */
[----:B------:R-:W-:Y:S01]  /*1e90*/  IMAD.U32 R10, RZ, RZ, UR12 ;  /* 0x0000000cff0a7e24 */ /* 0x000fe2000f8e00ff */
[-C--:B------:R-:W-:Y:S01]  /*1ea0*/  LEA.HI.X.SX32 R4, R4, R136.reuse, 0x1, P3 ;  /* 0x0000008804047211 */ /* 0x080fe200018f0eff */
[----:B------:R-:W-:Y:S01]  /*1eb0*/  IMAD.U32 R62, RZ, RZ, UR12 ;  /* 0x0000000cff3e7e24 */ /* 0x000fe2000f8e00ff */
[----:B------:R-:W-:-:S02]  /*1ec0*/  LEA.HI.X.SX32 R5, R5, R136, 0x1, P4 ;  /* 0x0000008805057211 */ /* 0x000fc400020f0eff */
[C---:B------:R-:W-:Y:S02]  /*1ed0*/  LOP3.LUT R14, R100.reuse, 0x10, RZ, 0xfc, !PT ;  /* 0x00000010640e7812 */ /* 0x040fe400078efcff */
[----:B------:R-:W-:Y:S01]  /*1ee0*/  LOP3.LUT R12, R100, 0x18, RZ, 0xfc, !PT ;  /* 0x00000018640c7812 */ /* 0x000fe200078efcff */
[----:B------:R-:W-:Y:S01]  /*1ef0*/  IMAD.U32 R65, RZ, RZ, UR12 ;  /* 0x0000000cff417e24 */ /* 0x000fe2000f8e00ff */
[----:B------:R-:W0:Y:S02]  /*1f00*/  FENCE.VIEW.ASYNC.S ;  /* 0x00000000000073c6 */ /* 0x000e240000000000 */
[----:B0-----:R0:W1:Y:S01]  /*1f10*/  @!UP3 SYNCS.EXCH.64 URZ, [UR6], UR4 ;  /* 0x0000000406ffb5b2 */ /* 0x0010620008000100 */
[----:B------:R-:W-:Y:S01]  /*1f20*/  IMAD R34, R13, 0x2, R8 ;  /* 0x000000020d227824 */ /* 0x000fe200078e0208 */
[----:B------:R3:W-:Y:S01]  /*1f30*/  STL [R1+0x1b8], R242 ;  /* 0x0001b8f201007387 */ /* 0x0007e20000100800 */
[----:B------:R-:W-:Y:S02]  /*1f40*/  @P0 IMAD.MOV.U32 R6, RZ, RZ, R2 ;  /* 0x000000ffff060224 */ /* 0x000fe400078e0002 */
[----:B------:R-:W-:Y:S01]  /*1f50*/  IMAD R58, R9, 0x2, R34 ;  /* 0x00000002093a7824 */ /* 0x000fe200078e0222 */
[----:B------:R4:W-:Y:S01]  /*1f60*/  STL [R1+0x1b4], R243 ;  /* 0x0001b4f301007387 */ /* 0x0009e20000100800 */
[----:B------:R-:W-:Y:S01]  /*1f70*/  @P0 IMAD.MOV.U32 R7, RZ, RZ, R4 ;  /* 0x000000ffff070224 */ /* 0x000fe200078e0004 */
[----:B-1----:R-:W-:Y:S01]  /*1f80*/  BAR.SYNC.DEFER_BLOCKING 0x0 ;  /* 0x0000000000007b1d */ /* 0x002fe20000010000 */
[----:B------:R-:W-:-:S04]  /*1f90*/  IMAD R80, R11, 0x2, R58 ;  /* 0x000000020b507824 */ /* 0x000fc800078e023a */
[----:B------:R-:W-:Y:S02]  /*1fa0*/  IMAD R9, R9, 0x2, R80 ;  /* 0x0000000209097824 */ /* 0x000fe400078e0250 */
[----:B------:R-:W-:Y:S01]  /*1fb0*/  IMAD.U32 R13, RZ, RZ, UR12 ;  /* 0x0000000cff0d7e24 */ /* 0x000fe2000f8e00ff */
[----:B---3--:R-:W-:Y:S01]  /*1fc0*/  PRMT R242, RZ, 0x7610, R242 ;  /* 0x00007610fff27816 */ /* 0x008fe200000000f2 */
[----:B------:R-:W-:Y:S02]  /*1fd0*/  IMAD R35, R10, 0x2, R9 ;  /* 0x000000020a237824 */ /* 0x000fe400078e0209 */
[----:B------:R-:W-:Y:S01]  /*1fe0*/  IMAD.U32 R82, RZ, RZ, UR12 ;  /* 0x0000000cff527e24 */ /* 0x000fe2000f8e00ff */
[----:B----4-:R-:W-:Y:S01]  /*1ff0*/  PRMT R243, RZ, 0x7610, R243 ;  /* 0x00007610fff37816 */ /* 0x010fe200000000f3 */
[----:B------:R-:W-:Y:S02]  /*2000*/  IMAD R62, R62, 0x2, R35 ;  /* 0x000000023e3e7824 */ /* 0x000fe400078e0223 */
[----:B------:R-:W-:Y:S01]  /*2010*/  IMAD.U32 R40, RZ, RZ, UR12 ;  /* 0x0000000cff287e24 */ /* 0x000fe2000f8e00ff */
[----:B------:R-:W-:Y:S01]  /*2020*/  LOP3.LUT R15, R100, 0x20, RZ, 0xfc, !PT ;  /* 0x00000020640f7812 */ /* 0x000fe200078efcff */
[----:B------:R-:W-:Y:S01]  /*2030*/  IMAD.U32 R41, RZ, RZ, UR12 ;  /* 0x0000000cff297e24 */ /* 0x000fe2000f8e00ff */
[----:B------:R-:W-:Y:S01]  /*2040*/  STL [R1+0x1b0], R245 ;  /* 0x0001b0f501007387 */ /* 0x000fe20000100800 */
[----:B------:R-:W-:-:S02]  /*2050*/  IMAD.U32 R66, RZ, RZ, UR12 ;  /* 0x0000000cff427e24 */ /* 0x000fc4000f8e00ff */
[----:B------:R-:W-:Y:S01]  /*2060*/  IMAD.U32 R17, RZ, RZ, UR12 ;  /* 0x0000000cff117e24 */ /* 0x000fe2000f8e00ff */
[----:B------:R-:W-:Y:S04]  /*2070*/  STL [R1+0x1ac], R244 ;  /* 0x0001acf401007387 */ /* 0x000fe80000100800 */
[----:B------:R1:W3:Y:S01]  /*2080*/  @P0 LDG.E.U8 R190, desc[UR20][R6.64] ;  /* 0x0000001406be0981 */ /* 0x0002e2000c1e1100 */
[----:B------:R-:W-:-:S03]  /*2090*/  PLOP3.LUT P0, PT, PT, PT, UP1, 0x80, 0x8 ;  /* 0x000000000008781c */ /* 0x000fc60003f0f018 */
[----:B------:R4:W-:Y:S01]  /*20a0*/  STL [R1+0x1a8], R101 ;  /* 0x0001a86501007387 */ /* 0x0009e20000100800 */
[----:B-1----:R-:W-:Y:S02]  /*20b0*/  @P2 IMAD.MOV.U32 R6, RZ, RZ, R3 ;  /* 0x000000ffff062224 */ /* 0x002fe400078e0003 */
[----:B------:R-:W-:Y:S01]  /*20c0*/  @P2 IMAD.MOV.U32 R7, RZ, RZ, R5 ;  /* 0x000000ffff072224 */ /* 0x000fe200078e0005 */
[----:B------:R-:W-:Y:S01]  /*20d0*/  ISETP.LT.AND P0, PT, R14, UR22, P0 ;  /* 0x000000160e007c0c */ /* 0x000fe20008701270 */
[----:B------:R-:W-:Y:S01]  /*20e0*/  IMAD.U32 R19, RZ, RZ, UR12 ;  /* 0x0000000cff137e24 */ /* 0x000fe2000f8e00ff */
[C---:B------:R-:W-:Y:S01]  /*20f0*/  LOP3.LUT R14, R100.reuse, 0x28, RZ, 0xfc, !PT ;  /* 0x00000028640e7812 */ /* 0x040fe200078efcff */
[----:B------:R-:W-:Y:S01]  /*2100*/  IMAD.U32 R48, RZ, RZ, UR12 ;  /* 0x0000000cff307e24 */ /* 0x000fe2000f8e00ff */
[----:B----4-:R-:W-:Y:S02]  /*2110*/  PRMT R101, RZ, 0x7610, R101 ;  /* 0x00007610ff657816 */ /* 0x010fe40000000065 */
[----:B------:R-:W-:Y:S01]  /*2120*/  LOP3.LUT R20, R100, 0x30, RZ, 0xfc, !PT ;  /* 0x0000003064147812 */ /* 0x000fe200078efcff */
[----:B------:R-:W-:Y:S01]  /*2130*/  IMAD.U32 R69, RZ, RZ, UR12 ;  /* 0x0000000cff457e24 */ /* 0x000fe2000f8e00ff */
[----:B------:R-:W-:-:S02]  /*2140*/  PRMT R244, RZ, 0x7610, R244 ;  /* 0x00007610fff47816 */ /* 0x000fc400000000f4 */
[C---:B------:R-:W-:Y:S01]  /*2150*/  LOP3.LUT R18, R100.reuse, 0x38, RZ, 0xfc, !PT ;  /* 0x0000003864127812 */ /* 0x040fe200078efcff */
[----:B------:R-:W-:Y:S01]  /*2160*/  IMAD.U32 R21, RZ, RZ, UR12 ;  /* 0x0000000cff157e24 */ /* 0x000fe2000f8e00ff */
[----:B------:R-:W-:Y:S01]  /*2170*/  PRMT R245, RZ, 0x7610, R245 ;  /* 0x00007610fff57816 */ /* 0x000fe200000000f5 */
[----:B------:R-:W-:Y:S01]  /*2180*/  IMAD.U32 R23, RZ, RZ, UR12 ;  /* 0x0000000cff177e24 */ /* 0x000fe2000f8e00ff */
[C---:B------:R-:W-:Y:S01]  /*2190*/  LOP3.LUT R25, R100.reuse, 0x40, RZ, 0xfc, !PT ;  /* 0x0000004064197812 */ /* 0x040fe200078efcff */
[----:B------:R-:W-:Y:S01]  /*21a0*/  IMAD.U32 R22, RZ, RZ, UR12 ;  /* 0x0000000cff167e24 */ /* 0x000fe2000f8e00ff */
[----:B------:R-:W-:Y:S01]  /*21b0*/  PRMT R240, RZ, 0x7610, R240 ;  /* 0x00007610fff07816 */ /* 0x000fe200000000f0 */
[----:B------:R-:W-:Y:S01]  /*21c0*/  IMAD.U32 R72, RZ, RZ, UR12 ;  /* 0x0000000cff487e24 */ /* 0x000fe2000f8e00ff */
[----:B------:R-:W-:Y:S01]  /*21d0*/  LOP3.LUT R24, R100, 0x48, RZ, 0xfc, !PT ;  /* 0x0000004864187812 */ /* 0x000fe200078efcff */
[----:B------:R-:W-:Y:S01]  /*21e0*/  STL [R1+0x140], R2 ;  /* 0x0001400201007387 */ /* 0x000fe20000100800 */
[----:B------:R-:W-:-:S02]  /*21f0*/  PRMT R27, RZ, 0x7610, R27 ;  /* 0x00007610ff1b7816 */ /* 0x000fc4000000001b */
[----:B------:R-:W-:Y:S01]  /*2200*/  PRMT R26, RZ, 0x7610, R26 ;  /* 0x00007610ff1a7816 */ /* 0x000fe2000000001a */
[----:B------:R-:W-:Y:S04]  /*2210*/  STL [R1+0x13c], R4 ;  /* 0x00013c0401007387 */ /* 0x000fe80000100800 */
[----:B--2---:R1:W2:Y:S01]  /*2220*/  @P2 LDG.E.U8 R241, desc[UR20][R6.64] ;  /* 0x0000001406f12981 */ /* 0x0042a2000c1e1100 */
[----:B------:R-:W-:-:S04]  /*2230*/  PLOP3.LUT P2, PT, PT, PT, UP1, 0x80, 0x8 ;  /* 0x000000000008781c */ /* 0x000fc80003f4f018 */
[----:B------:R-:W-:Y:S01]  /*2240*/  ISETP.LT.AND P2, PT, R12, UR22, P2 ;  /* 0x000000160c007c0c */ /* 0x000fe20009741270 */
[----:B------:R-:W-:Y:S01]  /*2250*/  IMAD R12, R11, 0x4, R62 ;  /* 0x000000040b0c7824 */ /* 0x000fe200078e023e */
[----:B-1----:R-:W-:-:S03]  /*2260*/  IADD3 R6, P3, PT, R8, R137, RZ ;  /* 0x0000008908067210 */ /* 0x002fc60007f7e0ff */
[----:B------:R-:W-:Y:S01]  /*2270*/  IMAD R42, R13, 0x2, R12 ;  /* 0x000000020d2a7824 */ /* 0x000fe200078e020c */
[C---:B------:R-:W-:Y:S02]  /*2280*/  IADD3 R7, P4, PT, R9.reuse, R137, RZ ;  /* 0x0000008909077210 */ /* 0x040fe40007f9e0ff */
[-C--:B------:R-:W-:Y:S01]  /*2290*/  LEA.HI.X.SX32 R8, R8, R136.reuse, 0x1, P3 ;  /* 0x0000008808087211 */ /* 0x080fe200018f0eff */
[----:B------:R-:W-:Y:S01]  /*22a0*/  @P0 IMAD.MOV.U32 R10, RZ, RZ, R6 ;  /* 0x000000ffff0a0224 */ /* 0x000fe200078e0006 */
[----:B------:R-:W-:Y:S01]  /*22b0*/  LEA.HI.X.SX32 R9, R9, R136, 0x1, P4 ;  /* 0x0000008809097211 */ /* 0x000fe200020f0eff */
[----:B------:R-:W-:Y:S02]  /*22c0*/  IMAD R65, R65, 0x2, R42 ;  /* 0x0000000241417824 */ /* 0x000fe400078e022a */
[----:B------:R-:W-:Y:S02]  /*22d0*/  @P0 IMAD.MOV.U32 R11, RZ, RZ, R8 ;  /* 0x000000ffff0b0224 */ /* 0x000fe400078e0008 */
[----:B------:R-:W-:-:S03]  /*22e0*/  IMAD R82, R82, 0x2, R65 ;  /* 0x0000000252527824 */ /* 0x000fc600078e0241 */
[----:B------:R1:W4:Y:S01]  /*22f0*/  @P0 LDG.E.U8 R242, desc[UR20][R10.64] ;  /* 0x000000140af20981 */ /* 0x000322000c1e1100 */
[----:B------:R-:W-:Y:S01]  /*2300*/  IMAD R13, R13, 0x2, R82 ;  /* 0x000000020d0d7824 */ /* 0x000fe200078e0252 */
[----:B------:R-:W-:Y:S01]  /*2310*/  PLOP3.LUT P0, PT, PT, PT, UP1, 0x80, 0x8 ;  /* 0x000000000008781c */ /* 0x000fe20003f0f018 */
[----:B-1----:R-:W-:Y:S02]  /*2320*/  @P2 IMAD.MOV.U32 R10, RZ, RZ, R7 ;  /* 0x000000ffff0a2224 */ /* 0x002fe400078e0007 */
[----:B------:R-:W-:Y:S02]  /*2330*/  @P2 IMAD.MOV.U32 R11, RZ, RZ, R9 ;  /* 0x000000ffff0b2224 */ /* 0x000fe400078e0009 */
[----:B------:R-:W-:-:S03]  /*2340*/  IMAD R40, R40, 0x2, R13 ;  /* 0x0000000228287824 */ /* 0x000fc600078e020d */
[----:B------:R1:W2:Y:S01]  /*2350*/  @P2 LDG.E.U8 R243, desc[UR20][R10.64] ;  /* 0x000000140af32981 */ /* 0x0002a2000c1e1100 */
[----:B------:R-:W-:Y:S01]  /*2360*/  ISETP.LT.AND P0, PT, R15, UR22, P0 ;  /* 0x000000160f007c0c */ /* 0x000fe20008701270 */
[----:B------:R-:W-:Y:S02]  /*2370*/  IMAD.U32 R15, RZ, RZ, UR12 ;  /* 0x0000000cff0f7e24 */ /* 0x000fe4000f8e00ff */
[----:B-1----:R-:W-:-:S04]  /*2380*/  IMAD.U32 R11, RZ, RZ, UR12 ;  /* 0x0000000cff0b7e24 */ /* 0x002fc8000f8e00ff */
[----:B------:R-:W-:Y:S01]  /*2390*/  IMAD R64, R11, 0x2, R40 ;  /* 0x000000020b407824 */ /* 0x000fe200078e0228 */
[----:B------:R-:W-:-:S03]  /*23a0*/  PLOP3.LUT P2, PT, PT, PT, UP1, 0x80, 0x8 ;  /* 0x000000000008781c */ /* 0x000fc60003f4f018 */
[----:B------:R-:W-:Y:S01]  /*23b0*/  IMAD R16, R15, 0x4, R64 ;  /* 0x000000040f107824 */ /* 0x000fe200078e0240 */
[----:B------:R-:W-:-:S03]  /*23c0*/  IADD3 R10, P3, PT, R12, R137, RZ ;  /* 0x000000890c0a7210 */ /* 0x000fc60007f7e0ff */
[----:B------:R-:W-:Y:S01]  /*23d0*/  IMAD R41, R41, 0x2, R16 ;  /* 0x0000000229297824 */ /* 0x000fe200078e0210 */
[----:B------:R-:W-:Y:S02]  /*23e0*/  ISETP.LT.AND P2, PT, R14, UR22, P2 ;  /* 0x000000160e007c0c */ /* 0x000fe40009741270 */
[-C--:B------:R-:W-:Y:S01]  /*23f0*/  LEA.HI.X.SX32 R12, R12, R136.reuse, 0x1, P3 ;  /* 0x000000880c0c7211 */ /* 0x080fe200018f0eff */
[----:B------:R-:W-:Y:S01]  /*2400*/  IMAD R66, R66, 0x2, R41 ;  /* 0x0000000242427824 */ /* 0x000fe200078e0229 */
[----:B------:R-:W-:Y:S01]  /*2410*/  IADD3 R11, P4, PT, R13, R137, RZ ;  /* 0x000000890d0b7210 */ /* 0x000fe20007f9e0ff */
[----:B------:R-:W-:Y:S02]  /*2420*/  @P0 IMAD.MOV.U32 R14, RZ, RZ, R10 ;  /* 0x000000ffff0e0224 */ /* 0x000fe400078e000a */
[----:B------:R-:W-:Y:S02]  /*2430*/  @P0 IMAD.MOV.U32 R15, RZ, RZ, R12 ;  /* 0x000000ffff0f0224 */ /* 0x000fe400078e000c */
[----:B------:R-:W-:Y:S01]  /*2440*/  IMAD R84, R17, 0x2, R66 ;  /* 0x0000000211547824 */ /* 0x000fe200078e0242 */
[----:B------:R-:W-:-:S02]  /*2450*/  LEA.HI.X.SX32 R13, R13, R136, 0x1, P4 ;  /* 0x000000880d0d7211 */ /* 0x000fc400020f0eff */
[----:B------:R1:W2:Y:S01]  /*2460*/  @P0 LDG.E.U8 R101, desc[UR20][R14.64] ;  /* 0x000000140e650981 */ /* 0x0002a2000c1e1100 */
[----:B------:R-:W-:Y:S01]  /*2470*/  IMAD R17, R19, 0x2, R84 ;  /* 0x0000000213117824 */ /* 0x000fe200078e0254 */
[----:B------:R-:W-:-:S03]  /*2480*/  PLOP3.LUT P0, PT, PT, PT, UP1, 0x80, 0x8 ;  /* 0x000000000008781c */ /* 0x000fc60003f0f018 */
[----:B------:R-:W-:Y:S01]  /*2490*/  IMAD R48, R48, 0x2, R17 ;  /* 0x0000000230307824 */ /* 0x000fe200078e0211 */
[----:B------:R-:W-:Y:S01]  /*24a0*/  ISETP.LT.AND P0, PT, R20, UR22, P0 ;  /* 0x0000001614007c0c */ /* 0x000fe20008701270 */
[----:B-1----:R-:W-:Y:S02]  /*24b0*/  @P2 IMAD.MOV.U32 R14, RZ, RZ, R11 ;  /* 0x000000ffff0e2224 */ /* 0x002fe400078e000b */
[----:B------:R-:W-:Y:S02]  /*24c0*/  @P2 IMAD.MOV.U32 R15, RZ, RZ, R13 ;  /* 0x000000ffff0f2224 */ /* 0x000fe400078e000d */
[----:B------:R-:W-:Y:S02]  /*24d0*/  IMAD.U32 R20, RZ, RZ, UR12 ;  /* 0x0000000cff147e24 */ /* 0x000fe4000f8e00ff */
[----:B------:R-:W-:Y:S01]  /*24e0*/  IMAD R69, R69, 0x2, R48 ;  /* 0x0000000245457824 */ /* 0x000fe200078e0230 */
[----:B------:R1:W2:Y:S01]  /*24f0*/  @P2 LDG.E.U8 R244, desc[UR20][R14.64] ;  /* 0x000000140ef42981 */ /* 0x0002a2000c1e1100 */
[----:B------:R-:W-:-:S02]  /*2500*/  PLOP3.LUT P2, PT, PT, PT, UP1, 0x80, 0x8 ;  /* 0x000000000008781c */ /* 0x000fc40003f4f018 */
[----:B------:R-:W-:Y:S02]  /*2510*/  IMAD R20, R20, 0x4, R69 ;  /* 0x0000000414147824 */ /* 0x000fe400078e0245 */
[----:B------:R-:W-:Y:S02]  /*2520*/  ISETP.LT.AND P2, PT, R18, UR22, P2 ;  /* 0x0000001612007c0c */ /* 0x000fe40009741270 */
[----:B-1----:R-:W-:Y:S01]  /*2530*/  IADD3 R14, P3, PT, R16, R137, RZ ;  /* 0x00000089100e7210 */ /* 0x002fe20007f7e0ff */
[----:B------:R-:W-:-:S03]  /*2540*/  IMAD R46, R21, 0x2, R20 ;  /* 0x00000002152e7824 */ /* 0x000fc600078e0214 */
[-C--:B------:R-:W-:Y:S01]  /*2550*/  LEA.HI.X.SX32 R16, R16, R136.reuse, 0x1, P3 ;  /* 0x0000008810107211 */ /* 0x080fe200018f0eff */
[----:B------:R-:W-:Y:S01]  /*2560*/  @P0 IMAD.MOV.U32 R18, RZ, RZ, R14 ;  /* 0x000000ffff120224 */ /* 0x000fe200078e000e */
[----:B------:R-:W-:Y:S01]  /*2570*/  IADD3 R15, P4, PT, R17, R137, RZ ;  /* 0x00000089110f7210 */ /* 0x000fe20007f9e0ff */
[----:B------:R-:W-:Y:S02]  /*2580*/  IMAD R70, R23, 0x2, R46 ;  /* 0x0000000217467824 */ /* 0x000fe400078e022e */
[----:B------:R-:W-:Y:S01]  /*2590*/  @P0 IMAD.MOV.U32 R19, RZ, RZ, R16 ;  /* 0x000000ffff130224 */ /* 0x000fe200078e0010 */
[----:B------:R-:W-:Y:S01]  /*25a0*/  LEA.HI.X.SX32 R17, R17, R136, 0x1, P4 ;  /* 0x0000008811117211 */ /* 0x000fe200020f0eff */
[----:B------:R-:W-:-:S03]  /*25b0*/  IMAD R86, R21, 0x2, R70 ;  /* 0x0000000215567824 */ /* 0x000fc600078e0246 */
[----:B------:R1:W2:Y:S01]  /*25c0*/  @P0 LDG.E.U8 R245, desc[UR20][R18.64] ;  /* 0x0000001412f50981 */ /* 0x0002a2000c1e1100 */
[----:B------:R-:W-:Y:S01]  /*25d0*/  PLOP3.LUT P0, PT, PT, PT, UP1, 0x80, 0x8 ;  /* 0x000000000008781c */ /* 0x000fe20003f0f018 */
[----:B------:R-:W-:-:S03]  /*25e0*/  IMAD R21, R23, 0x2, R86 ;  /* 0x0000000217157824 */ /* 0x000fc600078e0256 */
[----:B------:R-:W-:Y:S01]  /*25f0*/  ISETP.LT.AND P0, PT, R25, UR22, P0 ;  /* 0x0000001619007c0c */ /* 0x000fe20008701270 */
[----:B-1----:R-:W-:Y:S02]  /*2600*/  @P2 IMAD.MOV.U32 R18, RZ, RZ, R15 ;  /* 0x000000ffff122224 */ /* 0x002fe400078e000f */
[----:B------:R-:W-:Y:S02]  /*2610*/  @P2 IMAD.MOV.U32 R19, RZ, RZ, R17 ;  /* 0x000000ffff132224 */ /* 0x000fe400078e0011 */
[----:B------:R-:W-:-:S03]  /*2620*/  IMAD R47, R22, 0x2, R21 ;  /* 0x00000002162f7824 */ /* 0x000fc600078e0215 */
[----:B------:R1:W2:Y:S01]  /*2630*/  @P2 LDG.E.U8 R240, desc[UR20][R18.64] ;  /* 0x0000001412f02981 */ /* 0x0002a2000c1e1100 */
[----:B------:R-:W-:Y:S01]  /*2640*/  PLOP3.LUT P2, PT, PT, PT, UP1, 0x80, 0x8 ;  /* 0x000000000008781c */ /* 0x000fe20003f4f018 */
[----:B------:R-:W-:Y:S01]  /*2650*/  IMAD R72, R72, 0x2, R47 ;  /* 0x0000000248487824 */ /* 0x000fe200078e022f */
[----:B-1----:R-:W-:-:S04]  /*2660*/  IADD3 R18, P3, PT, R20, R137, RZ ;  /* 0x0000008914127210 */ /* 0x002fc80007f7e0ff */
[----:B------:R-:W-:Y:S02]  /*2670*/  LEA.HI.X.SX32 R20, R20, R136, 0x1, P3 ;  /* 0x0000008814147211 */ /* 0x000fe400018f0eff */
[----:B------:R-:W-:Y:S01]  /*2680*/  ISETP.LT.AND P2, PT, R24, UR22, P2 ;  /* 0x0000001618007c0c */ /* 0x000fe20009741270 */
[----:B------:R-:W-:Y:S02]  /*2690*/  IMAD R24, R23, 0x4, R72 ;  /* 0x0000000417187824 */ /* 0x000fe400078e0248 */
[----:B------:R-:W-:Y:S02]  /*26a0*/  @P0 IMAD.MOV.U32 R22, RZ, RZ, R18 ;  /* 0x000000ffff160224 */ /* 0x000fe400078e0012 */
[----:B------:R-:W-:Y:S01]  /*26b0*/  @P0 IMAD.MOV.U32 R23, RZ, RZ, R20 ;  /* 0x000000ffff170224 */ /* 0x000fe200078e0014 */
[----:B------:R-:W-:-:S04]  /*26c0*/  IADD3 R19, P4, PT, R21, R137, RZ ;  /* 0x0000008915137210 */ /* 0x000fc80007f9e0ff */
[----:B------:R1:W2:Y:S01]  /*26d0*/  @P0 LDG.E.U8 R27, desc[UR20][R22.64] ;  /* 0x00000014161b0981 */ /* 0x0002a2000c1e1100 */
[----:B------:R-:W-:Y:S02]  /*26e0*/  LEA.HI.X.SX32 R21, R21, R136, 0x1, P4 ;  /* 0x0000008815157211 */ /* 0x000fe400020f0eff */
[----:B-1----:R-:W-:-:S03]  /*26f0*/  @P2 IMAD.MOV.U32 R22, RZ, RZ, R19 ;  /* 0x000000ffff162224 */ /* 0x002fc600078e0013 */
[----:B------:R-:W-:-:S05]  /*2700*/  @P2 IMAD.MOV.U32 R23, RZ, RZ, R21 ;  /* 0x000000ffff172224 */ /* 0x000fca00078e0015 */
[----:B------:R1:W3:Y:S04]  /*2710*/  @P2 LDG.E.U8 R26, desc[UR20][R22.64] ;  /* 0x00000014161a2981 */ /* 0x0002e8000c1e1100 */
[----:B------:R-:W-:Y:S04]  /*2720*/  STL [R1+0x148], R3 ;  /* 0x0001480301007387 */ /* 0x000fe80000100800 */
[----:B------:R-:W-:Y:S04]  /*2730*/  STL [R1+0x144], R5 ;  /* 0x0001440501007387 */ /* 0x000fe80000100800 */
[----:B------:R-:W-:Y:S04]  /*2740*/  STL [R1+0x150], R6 ;  /* 0x0001500601007387 */ /* 0x000fe80000100800 */
[----:B------:R-:W-:Y:S01]  /*2750*/  STL [R1+0x14c], R8 ;  /* 0x00014c0801007387 */ /* 0x000fe20000100800 */
[----:B------:R-:W-:-:S03]  /*2760*/  IMAD.U32 R25, RZ, RZ, UR12 ;  /* 0x0000000cff197e24 */ /* 0x000fc6000f8e00ff */
[----:B------:R-:W-:Y:S04]  /*2770*/  STL [R1+0x158], R7 ;  /* 0x0001580701007387 */ /* 0x000fe80000100800 */
[----:B------:R-:W-:Y:S04]  /*2780*/  STL [R1+0x154], R9 ;  /* 0x0001540901007387 */ /* 0x000fe80000100800 */
[----:B------:R-:W-:Y:S04]  /*2790*/  STL [R1+0x160], R10 ;  /* 0x0001600a01007387 */ /* 0x000fe80000100800 */
[----:B------:R-:W-:Y:S01]  /*27a0*/  STL [R1+0x15c], R12 ;  /* 0x00015c0c01007387 */ /* 0x000fe20000100800 */
[----:B------:R-:W-:-:S03]  /*27b0*/  IMAD.U32 R75, RZ, RZ, UR12 ;  /* 0x0000000cff4b7e24 */ /* 0x000fc6000f8e00ff */
[----:B------:R-:W-:Y:S01]  /*27c0*/  STL [R1+0x168], R11 ;  /* 0x0001680b01007387 */ /* 0x000fe20000100800 */
[----:B------:R-:W-:-:S03]  /*27d0*/  IMAD R54, R25, 0x2, R24 ;  /* 0x0000000219367824 */ /* 0x000fc600078e0218 */
        /* <DEDUP_REMOVED lines=9> */
[----:B------:R-:W-:-:S03]  /*2870*/  IMAD R88, R88, 0x2, R75 ;  /* 0x0000000258587824 */ /* 0x000fc600078e024b */
[----:B------:R-:W-:Y:S01]  /*2880*/  STL [R1+0x188], R19 ;  /* 0x0001881301007387 */ /* 0x000fe20000100800 */
[----:B------:R-:W-:-:S03]  /*2890*/  PLOP3.LUT P0, PT, PT, PT, UP1, 0x80, 0x8 ;  /* 0x000000000008781c */ /* 0x000fc60003f0f018 */
[----:B------:R-:W-:Y:S01]  /*28a0*/  STL [R1+0x184], R21 ;  /* 0x0001841501007387 */ /* 0x000fe20000100800 */
[----:B------:R-:W-:Y:S02]  /*28b0*/  IMAD.U32 R52, RZ, RZ, UR12 ;  /* 0x0000000cff347e24 */ /* 0x000fe4000f8e00ff */
[----:B------:R-:W-:Y:S01]  /*28c0*/  IMAD R25, R25, 0x2, R88 ;  /* 0x0000000219197824 */ /* 0x000fe200078e0258 */
[----:B-1----:R-:W-:Y:S01]  /*28d0*/  IADD3 R22, P3, PT, R24, R137, RZ ;  /* 0x0000008918167210 */ /* 0x002fe20007f7e0ff */
[----:B------:R-:W-:Y:S02]  /*28e0*/  IMAD.U32 R23, RZ, RZ, UR12 ;  /* 0x0000000cff177e24 */ /* 0x000fe4000f8e00ff */
[----:B------:R-:W-:Y:S01]  /*28f0*/  IMAD R52, R52, 0x2, R25 ;  /* 0x0000000234347824 */ /* 0x000fe200078e0219 */
[----:B------:R-:W-:Y:S02]  /*2900*/  PLOP3.LUT P2, PT, PT, PT, UP1, 0x80, 0x8 ;  /* 0x000000000008781c */ /* 0x000fe40003f4f018 */
[----:B------:R-:W-:Y:S01]  /*2910*/  LEA.HI.X.SX32 R24, R24, R136, 0x1, P3 ;  /* 0x0000008818187211 */ /* 0x000fe200018f0eff */
[----:B------:R-:W-:Y:S01]  /*2920*/  IMAD R76, R23, 0x2, R52 ;  /* 0x00000002174c7824 */ /* 0x000fe200078e0234 */
[----:B------:R-:W-:-:S02]  /*2930*/  PRMT R36, RZ, 0x7610, R36 ;  /* 0x00007610ff247816 */ /* 0x000fc40000000024 */
[----:B------:R-:W-:-:S04]  /*2940*/  IADD3 R23, P4, PT, R25, R137, RZ ;  /* 0x0000008919177210 */ /* 0x000fc80007f9e0ff */
[----:B------:R-:W-:Y:S02]  /*2950*/  LEA.HI.X.SX32 R25, R25, R136, 0x1, P4 ;  /* 0x0000008819197211 */ /* 0x000fe400020f0eff */
[----:B------:R-:W-:Y:S01]  /*2960*/  PRMT R29, RZ, 0x7610, R29 ;  /* 0x00007610ff1d7816 */ /* 0x000fe2000000001d */
[----:B--2---:R1:W-:Y:S02]  /*2970*/  STL [R1+0x74], R27 ;  /* 0x0000741b01007387 */ /* 0x0043e40000100800 */
[----:B-1----:R-:W-:-:S04]  /*2980*/  LOP3.LUT R27, R100, 0x50, RZ, 0xfc, !PT ;  /* 0x00000050641b7812 */ /* 0x002fc800078efcff */
[----:B------:R-:W-:Y:S01]  /*2990*/  ISETP.LT.AND P0, PT, R27, UR22, P0 ;  /* 0x000000161b007c0c */ /* 0x000fe20008701270 */
[----:B------:R-:W-:Y:S01]  /*29a0*/  IMAD.U32 R27, RZ, RZ, UR12 ;  /* 0x0000000cff1b7e24 */ /* 0x000fe2000f8e00ff */
[----:B---3--:R1:W-:Y:S03]  /*29b0*/  STL [R1+0x70], R26 ;  /* 0x0000701a01007387 */ /* 0x0083e60000100800 */
[----:B------:R-:W-:Y:S01]  /*29c0*/  IMAD R28, R27, 0x4, R76 ;  /* 0x000000041b1c7824 */ /* 0x000fe200078e024c */
[----:B-1----:R-:W-:-:S07]  /*29d0*/  LOP3.LUT R26, R100, 0x58, RZ, 0xfc, !PT ;  /* 0x00000058641a7812 */ /* 0x002fce00078efcff */
[----:B------:R-:W-:Y:S01]  /*29e0*/  @P0 IMAD.MOV.U32 R27, RZ, RZ, R24 ;  /* 0x000000ffff1b0224 */ /* 0x000fe200078e0018 */
[----:B------:R-:W-:Y:S01]  /*29f0*/  ISETP.LT.AND P2, PT, R26, UR22, P2 ;  /* 0x000000161a007c0c */ /* 0x000fe20009741270 */
[----:B------:R-:W-:-:S05]  /*2a00*/  @P0 IMAD.MOV.U32 R26, RZ, RZ, R22 ;  /* 0x000000ffff1a0224 */ /* 0x000fca00078e0016 */
[----:B------:R1:W2:Y:S07]  /*2a10*/  @P0 LDG.E.U8 R36, desc[UR20][R26.64] ;  /* 0x000000141a240981 */ /* 0x0002ae000c1e1100 */
[----:B-1----:R-:W-:Y:S02]  /*2a20*/  @P2 IMAD.MOV.U32 R26, RZ, RZ, R23 ;  /* 0x000000ffff1a2224 */ /* 0x002fe400078e0017 */
[----:B------:R-:W-:-:S05]  /*2a30*/  @P2 IMAD.MOV.U32 R27, RZ, RZ, R25 ;  /* 0x000000ffff1b2224 */ /* 0x000fca00078e0019 */
[----:B------:R1:W3:Y:S01]  /*2a40*/  @P2 LDG.E.U8 R29, desc[UR20][R26.64] ;  /* 0x000000141a1d2981 */ /* 0x0002e2000c1e1100 */
[----:B------:R-:W-:-:S03]  /*2a50*/  IMAD.U32 R53, RZ, RZ, UR12 ;  /* 0x0000000cff357e24 */ /* 0x000fc6000f8e00ff */
[----:B------:R-:W-:Y:S01]  /*2a60*/  STL [R1+0x190], R22 ;  /* 0x0001901601007387 */ /* 0x000fe20000100800 */
[----:B------:R-:W-:-:S03]  /*2a70*/  IMAD R53, R53, 0x2, R28 ;  /* 0x0000000235357824 */ /* 0x000fc600078e021c */
[----:B------:R-:W-:Y:S01]  /*2a80*/  STL [R1+0x18c], R24 ;  /* 0x00018c1801007387 */ /* 0x000fe20000100800 */
[----:B------:R-:W-:Y:S01]  /*2a90*/  IMAD.U32 R38, RZ, RZ, UR12 ;  /* 0x0000000cff267e24 */ /* 0x000fe2000f8e00ff */
[C---:B------:R-:W-:Y:S02]  /*2aa0*/  LOP3.LUT R37, R100.reuse, 0x60, RZ, 0xfc, !PT ;  /* 0x0000006064257812 */ /* 0x040fe400078efcff */
[----:B------:R-:W-:Y:S01]  /*2ab0*/  PLOP3.LUT P0, PT, PT, PT, UP1, 0x80, 0x8 ;  /* 0x000000000008781c */ /* 0x000fe20003f0f018 */
[----:B------:R-:W-:Y:S01]  /*2ac0*/  IMAD.U32 R176, RZ, RZ, UR12 ;  /* 0x0000000cffb07e24 */ /* 0x000fe2000f8e00ff */
[----:B------:R-:W-:Y:S02]  /*2ad0*/  PLOP3.LUT P2, PT, PT, PT, UP1, 0x80, 0x8 ;  /* 0x000000000008781c */ /* 0x000fe40003f4f018 */
[----:B------:R-:W-:Y:S02]  /*2ae0*/  ISETP.LT.AND P0, PT, R37, UR22, P0 ;  /* 0x0000001625007c0c */ /* 0x000fe40008701270 */
[----:B------:R-:W-:-:S02]  /*2af0*/  LOP3.LUT R37, R100, 0x68, RZ, 0xfc, !PT ;  /* 0x0000006864257812 */ /* 0x000fc400078efcff */
[C---:B-1----:R-:W-:Y:S02]  /*2b00*/  IADD3 R26, P4, PT, R28.reuse, R137, RZ ;  /* 0x000000891c1a7210 */ /* 0x042fe40007f9e0ff */
[----:B------:R-:W-:Y:S01]  /*2b10*/  ISETP.LT.AND P2, PT, R37, UR22, P2 ;  /* 0x0000001625007c0c */ /* 0x000fe20009741270 */
[----:B------:R-:W-:Y:S01]  /*2b20*/  IMAD.U32 R183, RZ, RZ, UR12 ;  /* 0x0000000cffb77e24 */ /* 0x000fe2000f8e00ff */
[----:B------:R-:W-:Y:S01]  /*2b30*/  LEA.HI.X.SX32 R27, R28, R136, 0x1, P4 ;  /* 0x000000881c1b7211 */ /* 0x000fe200020f0eff */
[----:B------:R-:W-:Y:S01]  /*2b40*/  IMAD.U32 R28, RZ, RZ, UR12 ;  /* 0x0000000cff1c7e24 */ /* 0x000fe2000f8e00ff */
[----:B------:R-:W-:Y:S02]  /*2b50*/  PRMT R31, RZ, 0x7610, R31 ;  /* 0x00007610ff1f7816 */ /* 0x000fe4000000001f */
[----:B------:R-:W-:-:S06]  /*2b60*/  PRMT R33, RZ, 0x7610, R33 ;  /* 0x00007610ff217816 */ /* 0x000fcc0000000021 */
[----:B------:R-:W4:Y:S04]  /*2b70*/  @P0 LDG.E.U8 R33, desc[UR20][R26.64] ;  /* 0x000000141a210981 */ /* 0x000f28000c1e1100 */
[----:B--2---:R1:W-:Y:S02]  /*2b80*/  STL [R1+0x6c], R36 ;  /* 0x00006c2401007387 */ /* 0x0043e40000100800 */
[----:B-1----:R-:W-:-:S04]  /*2b90*/  IMAD.U32 R36, RZ, RZ, UR12 ;  /* 0x0000000cff247e24 */ /* 0x002fc8000f8e00ff */
[----:B------:R-:W-:-:S04]  /*2ba0*/  IMAD R169, R36, 0x2, R53 ;  /* 0x0000000224a97824 */ /* 0x000fc800078e0235 */
[----:B------:R-:W-:Y:S01]  /*2bb0*/  IMAD R171, R38, 0x2, R169 ;  /* 0x0000000226ab7824 */ /* 0x000fe200078e02a9 */
[----:B------:R-:W-:Y:S03]  /*2bc0*/  STL [R1+0x198], R23 ;  /* 0x0001981701007387 */ /* 0x000fe60000100800 */
[----:B------:R-:W-:Y:S01]  /*2bd0*/  IMAD R173, R36, 0x2, R171 ;  /* 0x0000000224ad7824 */ /* 0x000fe200078e02ab */
[----:B------:R-:W-:Y:S03]  /*2be0*/  STL [R1+0x194], R25 ;  /* 0x0001941901007387 */ /* 0x000fe60000100800 */
[----:B------:R-:W-:Y:S01]  /*2bf0*/  IMAD R176, R176, 0x2, R173 ;  /* 0x00000002b0b07824 */ /* 0x000fe200078e02ad */
[----:B---3--:R1:W-:Y:S01]  /*2c00*/  STL [R1+0x68], R29 ;  /* 0x0000681d01007387 */ /* 0x0083e20000100800 */
[----:B------:R-:W-:Y:S01]  /*2c10*/  IADD3 R174, P4, PT, R173, R137, RZ ;  /* 0x00000089adae7210 */ /* 0x000fe20007f9e0ff */
[----:B-1----:R-:W-:-:S04]  /*2c20*/  IMAD.U32 R29, RZ, RZ, UR12 ;  /* 0x0000000cff1d7e24 */ /* 0x002fc8000f8e00ff */
[----:B------:R-:W-:Y:S01]  /*2c30*/  IMAD R178, R29, 0x2, R176 ;  /* 0x000000021db27824 */ /* 0x000fe200078e02b0 */
[----:B------:R-:W-:-:S03]  /*2c40*/  LEA.HI.X.SX32 R173, R173, R136, 0x1, P4 ;  /* 0x00000088adad7211 */ /* 0x000fc600020f0eff */
[----:B------:R-:W-:Y:S02]  /*2c50*/  IMAD R183, R183, 0x4, R178 ;  /* 0x00000004b7b77824 */ /* 0x000fe400078e02b2 */
[----:B------:R-:W-:Y:S02]  /*2c60*/  @P2 IMAD.MOV.U32 R29, RZ, RZ, R173 ;  /* 0x000000ffff1d2224 */ /* 0x000fe400078e00ad */
[----:B------:R-:W-:Y:S02]  /*2c70*/  IMAD R185, R28, 0x2, R183 ;  /* 0x000000021cb97824 */ /* 0x000fe400078e02b7 */
[----:B------:R-:W-:-:S05]  /*2c80*/  @P2 IMAD.MOV.U32 R28, RZ, RZ, R174 ;  /* 0x000000ffff1c2224 */ /* 0x000fca00078e00ae */
[----:B------:R1:W2:Y:S01]  /*2c90*/  @P2 LDG.E.U8 R31, desc[UR20][R28.64] ;  /* 0x000000141c1f2981 */ /* 0x0002a2000c1e1100 */
[----:B------:R-:W-:Y:S02]  /*2ca0*/  LOP3.LUT R36, R100, 0x70, RZ, 0xfc, !PT ;  /* 0x0000007064247812 */ /* 0x000fe400078efcff */
[----:B------:R-:W-:-:S04]  /*2cb0*/  PLOP3.LUT P3, PT, PT, PT, UP1, 0x80, 0x8 ;  /* 0x000000000008781c */ /* 0x000fc80003f6f018 */
[----:B------:R-:W-:Y:S01]  /*2cc0*/  ISETP.LT.AND P3, PT, R36, UR22, P3 ;  /* 0x0000001624007c0c */ /* 0x000fe20009f61270 */
[----:B------:R-:W-:Y:S01]  /*2cd0*/  IMAD.U32 R36, RZ, RZ, UR12 ;  /* 0x0000000cff247e24 */ /* 0x000fe2000f8e00ff */
[C---:B------:R-:W-:Y:S01]  /*2ce0*/  IADD3 R184, P0, PT, R183.reuse, R137, RZ ;  /* 0x00000089b7b87210 */ /* 0x040fe20007f1e0ff */
[----:B------:R-:W-:Y:S02]  /*2cf0*/  STL [R1+0x1a0], R26 ;  /* 0x0001a01a01007387 */ /* 0x000fe40000100800 */
[----:B------:R-:W-:Y:S01]  /*2d00*/  IMAD R189, R36, 0x2, R185 ;  /* 0x0000000224bd7824 */ /* 0x000fe200078e02b9 */
[----:B------:R-:W-:Y:S01]  /*2d10*/  LEA.HI.X.SX32 R183, R183, R136, 0x1, P0 ;  /* 0x00000088b7b77211 */ /* 0x000fe200000f0eff */
[----:B------:R-:W-:Y:S01]  /*2d20*/  STL [R1+0x19c], R27 ;  /* 0x00019c1b01007387 */ /* 0x000fe20000100800 */
[----:B------:R-:W-:Y:S01]  /*2d30*/  PRMT R10, RZ, 0x7610, R10 ;  /* 0x00007610ff0a7816 */ /* 0x000fe2000000000a */
[----:B------:R-:W-:Y:S02]  /*2d40*/  IMAD.U32 R194, RZ, RZ, UR12 ;  /* 0x0000000cffc27e24 */ /* 0x000fe4000f8e00ff */
[----:B------:R3:W-:Y:S01]  /*2d50*/  STL [R1+0x1a4], R173 ;  /* 0x0001a4ad01007387 */ /* 0x0007e20000100800 */
[----:B------:R-:W-:Y:S01]  /*2d60*/  IMAD R191, R38, 0x2, R189 ;  /* 0x0000000226bf7824 */ /* 0x000fe200078e02bd */
[----:B------:R-:W-:Y:S01]  /*2d70*/  PLOP3.LUT P2, PT, PT, PT, UP1, 0x80, 0x8 ;  /* 0x000000000008781c */ /* 0x000fe20003f4f018 */
[----:B-1----:R-:W-:-:S02]  /*2d80*/  @P3 IMAD.MOV.U32 R28, RZ, RZ, R184 ;  /* 0x000000ffff1c3224 */ /* 0x002fc400078e00b8 */
[----:B------:R-:W-:Y:S02]  /*2d90*/  @P3 IMAD.MOV.U32 R29, RZ, RZ, R183 ;  /* 0x000000ffff1d3224 */ /* 0x000fe400078e00b7 */
[----:B------:R-:W-:-:S03]  /*2da0*/  IMAD R194, R194, 0x2, R191 ;  /* 0x00000002c2c27824 */ /* 0x000fc600078e02bf */
[----:B------:R1:W4:Y:S01]  /*2db0*/  @P3 LDG.E.U8 R10, desc[UR20][R28.64] ;  /* 0x000000141c0a3981 */ /* 0x000322000c1e1100 */
[----:B------:R-:W-:Y:S01]  /*2dc0*/  PLOP3.LUT P3, PT, PT, PT, UP1, 0x80, 0x8 ;  /* 0x000000000008781c */ /* 0x000fe20003f6f018 */
[----:B------:R-:W-:Y:S01]  /*2dd0*/  IMAD.U32 R79, RZ, RZ, UR12 ;  /* 0x0000000cff4f7e24 */ /* 0x000fe2000f8e00ff */
[CC--:B------:R-:W-:Y:S02]  /*2de0*/  IADD3 R195, P5, PT, R194.reuse, R137.reuse, RZ ;  /* 0x00000089c2c37210 */ /* 0x0c0fe40007fbe0ff */
[----:B------:R-:W-:Y:S01]  /*2df0*/  PLOP3.LUT P0, PT, PT, PT, UP1, 0x80, 0x8 ;  /* 0x000000000008781c */ /* 0x000fe20003f0f018 */
[----:B------:R-:W-:Y:S01]  /*2e00*/  IMAD R79, R79, 0x2, R194 ;  /* 0x000000024f4f7824 */ /* 0x000fe200078e02c2 */
[----:B------:R-:W-:Y:S02]  /*2e10*/  LEA.HI.X.SX32 R194, R194, R136, 0x1, P5 ;  /* 0x00000088c2c27211 */ /* 0x000fe400028f0eff */
[----:B-1----:R-:W-:Y:S02]  /*2e20*/  IADD3 R28, P4, PT, R30, R137, RZ ;  /* 0x000000891e1c7210 */ /* 0x002fe40007f9e0ff */
[----:B---3--:R-:W-:-:S02]  /*2e30*/  PRMT R173, RZ, 0x7610, R173 ;  /* 0x00007610ffad7816 */ /* 0x008fc400000000ad */
[----:B------:R-:W-:Y:S02]  /*2e40*/  LEA.HI.X.SX32 R29, R30, R136, 0x1, P4 ;  /* 0x000000881e1d7211 */ /* 0x000fe400020f0eff */
[----:B------:R-:W-:Y:S02]  /*2e50*/  PRMT R26, RZ, 0x7610, R26 ;  /* 0x00007610ff1a7816 */ /* 0x000fe4000000001a */
[----:B------:R-:W-:Y:S02]  /*2e60*/  LOP3.LUT R36, R100, 0x12, RZ, 0xfc, !PT ;  /* 0x0000001264247812 */ /* 0x000fe400078efcff */
[----:B------:R-:W-:Y:S02]  /*2e70*/  PRMT R27, RZ, 0x7610, R27 ;  /* 0x00007610ff1b7816 */ /* 0x000fe4000000001b */
[----:B------:R-:W-:Y:S02]  /*2e80*/  PRMT R23, RZ, 0x7610, R23 ;  /* 0x00007610ff177816 */ /* 0x000fe40000000017 */
[----:B------:R-:W-:-:S02]  /*2e90*/  PRMT R25, RZ, 0x7610, R25 ;  /* 0x00007610ff197816 */ /* 0x000fc40000000019 */
[C---:B------:R-:W-:Y:S02]  /*2ea0*/  LOP3.LUT R44, R100.reuse, 0x2a, RZ, 0xfc, !PT ;  /* 0x0000002a642c7812 */ /* 0x040fe400078efcff */
[C---:B------:R-:W-:Y:S02]  /*2eb0*/  LOP3.LUT R43, R100.reuse, 0x32, RZ, 0xfc, !PT ;  /* 0x00000032642b7812 */ /* 0x040fe400078efcff */
[----:B------:R-:W-:Y:S02]  /*2ec0*/  PRMT R22, RZ, 0x7610, R22 ;  /* 0x00007610ff167816 */ /* 0x000fe40000000016 */
[----:B------:R-:W-:Y:S02]  /*2ed0*/  PRMT R20, RZ, 0x7610, R20 ;  /* 0x00007610ff147816 */ /* 0x000fe40000000014 */
[----:B------:R-:W-:Y:S02]  /*2ee0*/  PRMT R18, RZ, 0x7610, R18 ;  /* 0x00007610ff127816 */ /* 0x000fe40000000012 */
[----:B------:R-:W-:-:S02]  /*2ef0*/  LOP3.LUT R50, R100, 0x42, RZ, 0xfc, !PT ;  /* 0x0000004264327812 */ /* 0x000fc400078efcff */
[C---:B------:R-:W-:Y:S02]  /*2f00*/  LOP3.LUT R49, R100.reuse, 0x4a, RZ, 0xfc, !PT ;  /* 0x0000004a64317812 */ /* 0x040fe400078efcff */
[----:B------:R-:W-:Y:S02]  /*2f10*/  PRMT R17, RZ, 0x7610, R17 ;  /* 0x00007610ff117816 */ /* 0x000fe40000000011 */
[----:B------:R-:W-:Y:S02]  /*2f20*/  PRMT R16, RZ, 0x7610, R16 ;  /* 0x00007610ff107816 */ /* 0x000fe40000000010 */
[----:B------:R-:W-:Y:S02]  /*2f30*/  PRMT R15, RZ, 0x7610, R15 ;  /* 0x00007610ff0f7816 */ /* 0x000fe4000000000f */
[C---:B------:R-:W-:Y:S02]  /*2f40*/  LOP3.LUT R57, R100.reuse, 0x5a, RZ, 0xfc, !PT ;  /* 0x0000005a64397812 */ /* 0x040fe400078efcff */
[----:B------:R-:W-:-:S02]  /*2f50*/  LOP3.LUT R55, R100, 0x62, RZ, 0xfc, !PT ;  /* 0x0000006264377812 */ /* 0x000fc400078efcff */
[----:B------:R-:W-:Y:S02]  /*2f60*/  PRMT R14, RZ, 0x7610, R14 ;  /* 0x00007610ff0e7816 */ /* 0x000fe4000000000e */
[----:B------:R-:W-:Y:S02]  /*2f70*/  PRMT R3, RZ, 0x7610, R3 ;  /* 0x00007610ff037816 */ /* 0x000fe40000000003 */
[----:B------:R-:W-:Y:S02]  /*2f80*/  PRMT R13, RZ, 0x7610, R13 ;  /* 0x00007610ff0d7816 */ /* 0x000fe4000000000d */
[----:B------:R-:W-:Y:S02]  /*2f90*/  PRMT R12, RZ, 0x7610, R12 ;  /* 0x00007610ff0c7816 */ /* 0x000fe4000000000c */
[----:B------:R-:W-:Y:S02]  /*2fa0*/  PRMT R11, RZ, 0x7610, R11 ;  /* 0x00007610ff0b7816 */ /* 0x000fe4000000000b */
[----:B------:R-:W-:-:S02]  /*2fb0*/  PRMT R9, RZ, 0x7610, R9 ;  /* 0x00007610ff097816 */ /* 0x000fc40000000009 */
[----:B------:R-:W-:Y:S02]  /*2fc0*/  PRMT R8, RZ, 0x7610, R8 ;  /* 0x00007610ff087816 */ /* 0x000fe40000000008 */
[C---:B------:R-:W-:Y:S02]  /*2fd0*/  LOP3.LUT R60, R100.reuse, 0x14, RZ, 0xfc, !PT ;  /* 0x00000014643c7812 */ /* 0x040fe400078efcff */
[----:B------:R-:W-:Y:S02]  /*2fe0*/  PRMT R7, RZ, 0x7610, R7 ;  /* 0x00007610ff077816 */ /* 0x000fe40000000007 */
[----:B------:R-:W-:Y:S02]  /*2ff0*/  PRMT R6, RZ, 0x7610, R6 ;  /* 0x00007610ff067816 */ /* 0x000fe40000000006 */
[----:B------:R-:W-:Y:S02]  /*3000*/  LOP3.LUT R63, R100, 0x24, RZ, 0xfc, !PT ;  /* 0x00000024643f7812 */ /* 0x000fe400078efcff */
[----:B------:R-:W-:-:S02]  /*3010*/  PRMT R5, RZ, 0x7610, R5 ;  /* 0x00007610ff057816 */ /* 0x000fc40000000005 */
[C---:B------:R-:W-:Y:S02]  /*3020*/  LOP3.LUT R67, R100.reuse, 0x2c, RZ, 0xfc, !PT ;  /* 0x0000002c64437812 */ /* 0x040fe400078efcff */
[----:B------:R-:W-:Y:S02]  /*3030*/  PRMT R4, RZ, 0x7610, R4 ;  /* 0x00007610ff047816 */ /* 0x000fe40000000004 */
[----:B------:R-:W-:Y:S01]  /*3040*/  PRMT R2, RZ, 0x7610, R2 ;  /* 0x00007610ff027816 */ /* 0x000fe20000000002 */
[----:B--2---:R1:W-:Y:S04]  /*3050*/  STL [R1+0x60], R31 ;  /* 0x0000601f01007387 */ /* 0x0043e80000100800 */
[----:B----4-:R2:W-:Y:S01]  /*3060*/  STL [R1+0x64], R33 ;  /* 0x0000642101007387 */ /* 0x0105e20000100800 */
[----:B-1----:R-:W-:-:S04]  /*3070*/  LOP3.LUT R31, R100, 0x78, RZ, 0xfc, !PT ;  /* 0x00000078641f7812 */ /* 0x002fc800078efcff */
[----:B------:R-:W-:Y:S02]  /*3080*/  ISETP.LT.AND P2, PT, R31, UR22, P2 ;  /* 0x000000161f007c0c */ /* 0x000fe40009741270 */
[C---:B--2---:R-:W-:Y:S02]  /*3090*/  LOP3.LUT R33, R100.reuse, 0x2, RZ, 0xfc, !PT ;  /* 0x0000000264217812 */ /* 0x044fe400078efcff */
[----:B------:R-:W-:Y:S02]  /*30a0*/  LOP3.LUT R31, R100, 0xa, RZ, 0xfc, !PT ;  /* 0x0000000a641f7812 */ /* 0x000fe400078efcff */
[----:B------:R-:W-:Y:S02]  /*30b0*/  ISETP.LT.AND P3, PT, R33, UR22, P3 ;  /* 0x0000001621007c0c */ /* 0x000fe40009f61270 */
[----:B------:R-:W-:-:S05]  /*30c0*/  ISETP.LT.AND P0, PT, R31, UR22, P0 ;  /* 0x000000161f007c0c */ /* 0x000fca0008701270 */
[----:B------:R-:W-:Y:S02]  /*30d0*/  @P2 IMAD.MOV.U32 R30, RZ, RZ, R195 ;  /* 0x000000ffff1e2224 */ /* 0x000fe400078e00c3 */
[----:B------:R-:W-:Y:S01]  /*30e0*/  @P2 IMAD.MOV.U32 R31, RZ, RZ, R194 ;  /* 0x000000ffff1f2224 */ /* 0x000fe200078e00c2 */
[----:B------:R-:W-:-:S03]  /*30f0*/  LOP3.LUT R33, R100, 0x1a, RZ, 0xfc, !PT ;  /* 0x0000001a64217812 */ /* 0x000fc600078efcff */
[----:B------:R-:W2:Y:S01]  /*3100*/  @P3 LDG.E.U8 R26, desc[UR20][R28.64] ;  /* 0x000000141c1a3981 */ /* 0x000ea2000c1e1100 */
[----:B------:R-:W-:-:S03]  /*3110*/  PLOP3.LUT P3, PT, PT, PT, UP1, 0x80, 0x8 ;  /* 0x000000000008781c */ /* 0x000fc60003f6f018 */
[----:B------:R1:W3:Y:S01]  /*3120*/  @P2 LDG.E.U8 R173, desc[UR20][R30.64] ;  /* 0x000000141ead2981 */ /* 0x0002e2000c1e1100 */
[----:B------:R-:W-:Y:S02]  /*3130*/  PLOP3.LUT P2, PT, PT, PT, UP1, 0x80, 0x8 ;  /* 0x000000000008781c */ /* 0x000fe40003f4f018 */
[----:B------:R-:W-:Y:S02]  /*3140*/  ISETP.LT.AND P3, PT, R33, UR22, P3 ;  /* 0x0000001621007c0c */ /* 0x000fe40009f61270 */
[----:B------:R-:W-:Y:S02]  /*3150*/  ISETP.LT.AND P2, PT, R36, UR22, P2 ;  /* 0x0000001624007c0c */ /* 0x000fe40009741270 */
[----:B-1----:R-:W-:-:S04]  /*3160*/  IADD3 R30, P4, PT, R32, R137, RZ ;  /* 0x00000089201e7210 */ /* 0x002fc80007f9e0ff */
[-C--:B------:R-:W-:Y:S02]  /*3170*/  LEA.HI.X.SX32 R31, R32, R136.reuse, 0x1, P4 ;  /* 0x00000088201f7211 */ /* 0x080fe400020f0eff */
[-C--:B------:R-:W-:Y:S02]  /*3180*/  IADD3 R32, P4, PT, R34, R137.reuse, RZ ;  /* 0x0000008922207210 */ /* 0x080fe40007f9e0ff */
[----:B------:R-:W-:Y:S01]  /*3190*/  IADD3 R33, P5, PT, R35, R137, RZ ;  /* 0x0000008923217210 */ /* 0x000fe20007fbe0ff */
[----:B------:R-:W4:Y:S01]  /*31a0*/  @P0 LDG.E.U8 R27, desc[UR20][R30.64] ;  /* 0x000000141e1b0981 */ /* 0x000f22000c1e1100 */
[----:B------:R-:W-:Y:S02]  /*31b0*/  LOP3.LUT R36, R100, 0x22, RZ, 0xfc, !PT ;  /* 0x0000002264247812 */ /* 0x000fe400078efcff */
[----:B------:R-:W-:Y:S02]  /*31c0*/  PLOP3.LUT P0, PT, PT, PT, UP1, 0x80, 0x8 ;  /* 0x000000000008781c */ /* 0x000fe40003f0f018 */
[----:B------:R-:W-:-:S02]  /*31d0*/  LEA.HI.X.SX32 R34, R34, R136, 0x1, P4 ;  /* 0x0000008822227211 */ /* 0x000fc400020f0eff */
[----:B------:R-:W-:Y:S02]  /*31e0*/  LEA.HI.X.SX32 R35, R35, R136, 0x1, P5 ;  /* 0x0000008823237211 */ /* 0x000fe400028f0eff */
[----:B------:R-:W-:Y:S01]  /*31f0*/  ISETP.LT.AND P0, PT, R36, UR22, P0 ;  /* 0x0000001624007c0c */ /* 0x000fe20008701270 */
[----:B------:R-:W-:Y:S02]  /*3200*/  @P2 IMAD.MOV.U32 R36, RZ, RZ, R32 ;  /* 0x000000ffff242224 */ /* 0x000fe400078e0020 */
[----:B------:R-:W-:Y:S02]  /*3210*/  @P2 IMAD.MOV.U32 R37, RZ, RZ, R34 ;  /* 0x000000ffff252224 */ /* 0x000fe400078e0022 */
[----:B------:R-:W-:Y:S02]  /*3220*/  @P3 IMAD.MOV.U32 R38, RZ, RZ, R33 ;  /* 0x000000ffff263224 */ /* 0x000fe400078e0021 */
[----:B------:R-:W-:Y:S01]  /*3230*/  @P3 IMAD.MOV.U32 R39, RZ, RZ, R35 ;  /* 0x000000ffff273224 */ /* 0x000fe200078e0023 */
[----:B------:R1:W2:Y:S01]  /*3240*/  @P2 LDG.E.U8 R23, desc[UR20][R36.64] ;  /* 0x0000001424172981 */ /* 0x0002a2000c1e1100 */
[----:B------:R-:W-:-:S03]  /*3250*/  PLOP3.LUT P2, PT, PT, PT, UP1, 0x80, 0x8 ;  /* 0x000000000008781c */ /* 0x000fc60003f4f018 */
[----:B------:R0:W2:Y:S01]  /*3260*/  @P3 LDG.E.U8 R25, desc[UR20][R38.64] ;  /* 0x0000001426193981 */ /* 0x0000a2000c1e1100 */
[----:B------:R-:W-:Y:S02]  /*3270*/  PLOP3.LUT P3, PT, PT, PT, UP1, 0x80, 0x8 ;  /* 0x000000000008781c */ /* 0x000fe40003f6f018 */
[----:B------:R-:W-:Y:S02]  /*3280*/  ISETP.LT.AND P2, PT, R44, UR22, P2 ;  /* 0x000000162c007c0c */ /* 0x000fe40009741270 */
[CC--:B-1----:R-:W-:Y:S02]  /*3290*/  IADD3 R36, P4, PT, R42.reuse, R137.reuse, RZ ;  /* 0x000000892a247210 */ /* 0x0c2fe40007f9e0ff */
[----:B------:R-:W-:Y:S02]  /*32a0*/  ISETP.LT.AND P3, PT, R43, UR22, P3 ;  /* 0x000000162b007c0c */ /* 0x000fe40009f61270 */
[----:B------:R-:W-:Y:S02]  /*32b0*/  LEA.HI.X.SX32 R37, R42, R136, 0x1, P4 ;  /* 0x000000882a257211 */ /* 0x000fe400020f0eff */
[----:B0-----:R-:W-:-:S02]  /*32c0*/  IADD3 R38, P4, PT, R40, R137, RZ ;  /* 0x0000008928267210 */ /* 0x001fc40007f9e0ff */
[C---:B------:R-:W-:Y:S01]  /*32d0*/  IADD3 R39, P5, PT, R41.reuse, R137, RZ ;  /* 0x0000008929277210 */ /* 0x040fe20007fbe0ff */
[----:B------:R-:W2:Y:S01]  /*32e0*/  @P0 LDG.E.U8 R22, desc[UR20][R36.64] ;  /* 0x0000001424160981 */ /* 0x000ea2000c1e1100 */
[----:B------:R-:W-:Y:S02]  /*32f0*/  LOP3.LUT R42, R100, 0x3a, RZ, 0xfc, !PT ;  /* 0x0000003a642a7812 */ /* 0x000fe400078efcff */
[----:B------:R-:W-:Y:S02]  /*3300*/  PLOP3.LUT P0, PT, PT, PT, UP1, 0x80, 0x8 ;  /* 0x000000000008781c */ /* 0x000fe40003f0f018 */
[-C--:B------:R-:W-:Y:S02]  /*3310*/  LEA.HI.X.SX32 R40, R40, R136.reuse, 0x1, P4 ;  /* 0x0000008828287211 */ /* 0x080fe400020f0eff */
[----:B------:R-:W-:Y:S02]  /*3320*/  LEA.HI.X.SX32 R41, R41, R136, 0x1, P5 ;  /* 0x0000008829297211 */ /* 0x000fe400028f0eff */
[----:B------:R-:W-:Y:S01]  /*3330*/  ISETP.LT.AND P0, PT, R42, UR22, P0 ;  /* 0x000000162a007c0c */ /* 0x000fe20008701270 */
[----:B------:R-:W-:-:S02]  /*3340*/  @P2 IMAD.MOV.U32 R42, RZ, RZ, R38 ;  /* 0x000000ffff2a2224 */ /* 0x000fc400078e0026 */
        /* <DEDUP_REMOVED lines=8> */
[CC--:B0-----:R-:W-:Y:S02]  /*33d0*/  IADD3 R42, P4, PT, R48.reuse, R137.reuse, RZ ;  /* 0x00000089302a7210 */ /* 0x0c1fe40007f9e0ff */
[----:B------:R-:W-:Y:S02]  /*33e0*/  ISETP.LT.AND P3, PT, R49, UR22, P3 ;  /* 0x0000001631007c0c */ /* 0x000fe40009f61270 */
[----:B------:R-:W-:Y:S02]  /*33f0*/  LEA.HI.X.SX32 R43, R48, R136, 0x1, P4 ;  /* 0x00000088302b7211 */ /* 0x000fe400020f0eff */
[----:B-1----:R-:W-:-:S02]  /*3400*/  IADD3 R44, P4, PT, R46, R137, RZ ;  /* 0x000000892e2c7210 */ /* 0x002fc40007f9e0ff */
        /* <DEDUP_REMOVED lines=27> */
[----:B------:R-:W2:Y:S01]  /*35c0*/  @P2 LDG.E.U8 R3, desc[UR20][R50.64] ;  /* 0x0000001432032981 */ /* 0x000ea2000c1e1100 */
[----:B------:R-:W-:Y:S01]  /*35d0*/  @P3 IMAD.MOV.U32 R54, RZ, RZ, R168 ;  /* 0x000000ffff363224 */ /* 0x000fe200078e00a8 */
[----:B------:R-:W-:Y:S01]  /*35e0*/  LOP3.LUT R57, R100, 0x72, RZ, 0xfc, !PT ;  /* 0x0000007264397812 */ /* 0x000fe200078efcff */
[----:B------:R-:W-:Y:S01]  /*35f0*/  @P3 IMAD.MOV.U32 R55, RZ, RZ, R52 ;  /* 0x000000ffff373224 */ /* 0x000fe200078e0034 */
[----:B------:R-:W-:-:S02]  /*3600*/  PLOP3.LUT P2, PT, PT, PT, UP1, 0x80, 0x8 ;  /* 0x000000000008781c */ /* 0x000fc40003f4f018 */
[CC--:B------:R-:W-:Y:S02]  /*3610*/  IADD3 R177, P4, PT, R176.reuse, R137.reuse, RZ ;  /* 0x00000089b0b17210 */ /* 0x0c0fe40007f9e0ff */
[----:B------:R-:W-:Y:S01]  /*3620*/  ISETP.LT.AND P2, PT, R57, UR22, P2 ;  /* 0x0000001639007c0c */ /* 0x000fe20009741270 */
[----:B------:R0:W2:Y:S01]  /*3630*/  @P3 LDG.E.U8 R13, desc[UR20][R54.64] ;  /* 0x00000014360d3981 */ /* 0x0000a2000c1e1100 */
[----:B------:R-:W-:Y:S02]  /*3640*/  LEA.HI.X.SX32 R176, R176, R136, 0x1, P4 ;  /* 0x00000088b0b07211 */ /* 0x000fe400020f0eff */
[----:B------:R-:W-:Y:S02]  /*3650*/  LOP3.LUT R53, R100, 0x7a, RZ, 0xfc, !PT ;  /* 0x0000007a64357812 */ /* 0x000fe400078efcff */
[----:B------:R-:W-:Y:S02]  /*3660*/  PLOP3.LUT P3, PT, PT, PT, UP1, 0x80, 0x8 ;  /* 0x000000000008781c */ /* 0x000fe40003f6f018 */
[----:B------:R-:W-:-:S02]  /*3670*/  IADD3 R188, P4, PT, R185, R137, RZ ;  /* 0x00000089b9bc7210 */ /* 0x000fc40007f9e0ff */
[----:B------:R-:W-:Y:S01]  /*3680*/  ISETP.LT.AND P3, PT, R53, UR22, P3 ;  /* 0x0000001635007c0c */ /* 0x000fe20009f61270 */
[----:B0-----:R-:W-:Y:S01]  /*3690*/  @P0 IMAD.MOV.U32 R54, RZ, RZ, R177 ;  /* 0x000000ffff360224 */ /* 0x001fe200078e00b1 */
[-C--:B------:R-:W-:Y:S01]  /*36a0*/  LEA.HI.X.SX32 R185, R185, R136.reuse, 0x1, P4 ;  /* 0x00000088b9b97211 */ /* 0x080fe200020f0eff */
[----:B------:R-:W-:Y:S01]  /*36b0*/  @P0 IMAD.MOV.U32 R55, RZ, RZ, R176 ;  /* 0x000000ffff370224 */ /* 0x000fe200078e00b0 */
[C---:B------:R-:W-:Y:S02]  /*36c0*/  IADD3 R57, P5, PT, R79.reuse, R137, RZ ;  /* 0x000000894f397210 */ /* 0x040fe40007fbe0ff */
[----:B------:R-:W-:Y:S02]  /*36d0*/  LOP3.LUT R53, R100, 0x4, RZ, 0xfc, !PT ;  /* 0x0000000464357812 */ /* 0x000fe400078efcff */
[----:B------:R0:W2:Y:S01]  /*36e0*/  @P0 LDG.E.U8 R12, desc[UR20][R54.64] ;  /* 0x00000014360c0981 */ /* 0x0000a2000c1e1100 */
[----:B------:R-:W-:Y:S02]  /*36f0*/  PLOP3.LUT P0, PT, PT, PT, UP1, 0x80, 0x8 ;  /* 0x000000000008781c */ /* 0x000fe40003f0f018 */
[----:B------:R-:W-:-:S02]  /*3700*/  LEA.HI.X.SX32 R196, R79, R136, 0x1, P5 ;  /* 0x000000884fc47211 */ /* 0x000fc400028f0eff */
[----:B------:R-:W-:Y:S01]  /*3710*/  ISETP.LT.AND P0, PT, R53, UR22, P0 ;  /* 0x0000001635007c0c */ /* 0x000fe20008701270 */
[----:B0-----:R-:W-:Y:S02]  /*3720*/  @P2 IMAD.MOV.U32 R54, RZ, RZ, R188 ;  /* 0x000000ffff362224 */ /* 0x001fe400078e00bc */
[----:B------:R-:W-:Y:S01]  /*3730*/  @P2 IMAD.MOV.U32 R55, RZ, RZ, R185 ;  /* 0x000000ffff372224 */ /* 0x000fe200078e00b9 */
[----:B------:R-:W-:-:S04]  /*3740*/  IADD3 R53, P4, PT, R56, R137, RZ ;  /* 0x0000008938357210 */ /* 0x000fc80007f9e0ff */
[----:B------:R0:W2:Y:S01]  /*3750*/  @P2 LDG.E.U8 R11, desc[UR20][R54.64] ;  /* 0x00000014360b2981 */ /* 0x0000a2000c1e1100 */
[----:B------:R-:W-:-:S03]  /*3760*/  PLOP3.LUT P2, PT, PT, PT, UP1, 0x80, 0x8 ;  /* 0x000000000008781c */ /* 0x000fc60003f4f018 */
[----:B------:R1:W-:Y:S01]  /*3770*/  STL [R1+0x124], R57 ;  /* 0x0001243901007387 */ /* 0x0003e20000100800 */
[----:B0-----:R-:W-:Y:S02]  /*3780*/  @P3 IMAD.MOV.U32 R54, RZ, RZ, R57 ;  /* 0x000000ffff363224 */ /* 0x001fe400078e0039 */
[----:B------:R-:W-:Y:S01]  /*3790*/  @P3 IMAD.MOV.U32 R55, RZ, RZ, R196 ;  /* 0x000000ffff373224 */ /* 0x000fe200078e00c4 */
[----:B-1----:R-:W-:-:S04]  /*37a0*/  LOP3.LUT R57, R100, 0xc, RZ, 0xfc, !PT ;  /* 0x0000000c64397812 */ /* 0x002fc800078efcff */
[----:B------:R0:W2:Y:S01]  /*37b0*/  @P3 LDG.E.U8 R9, desc[UR20][R54.64] ;  /* 0x0000001436093981 */ /* 0x0000a2000c1e1100 */
[----:B------:R-:W-:Y:S02]  /*37c0*/  ISETP.LT.AND P2, PT, R57, UR22, P2 ;  /* 0x0000001639007c0c */ /* 0x000fe40009741270 */
[----:B------:R-:W-:Y:S02]  /*37d0*/  PLOP3.LUT P3, PT, PT, PT, UP1, 0x80, 0x8 ;  /* 0x000000000008781c */ /* 0x000fe40003f6f018 */
[----:B0-----:R-:W-:Y:S01]  /*37e0*/  LEA.HI.X.SX32 R54, R56, R136, 0x1, P4 ;  /* 0x0000008838367211 */ /* 0x001fe200020f0eff */
[----:B------:R-:W-:Y:S01]  /*37f0*/  @P0 IMAD.MOV.U32 R56, RZ, RZ, R53 ;  /* 0x000000ffff380224 */ /* 0x000fe200078e0035 */
[----:B------:R-:W-:-:S03]  /*3800*/  IADD3 R55, P4, PT, R59, R137, RZ ;  /* 0x000000893b377210 */ /* 0x000fc60007f9e0ff */
[----:B------:R-:W-:Y:S01]  /*3810*/  @P0 IMAD.MOV.U32 R57, RZ, RZ, R54 ;  /* 0x000000ffff390224 */ /* 0x000fe200078e0036 */
[----:B------:R-:W-:Y:S02]  /*3820*/  ISETP.LT.AND P3, PT, R60, UR22, P3 ;  /* 0x000000163c007c0c */ /* 0x000fe40009f61270 */
[----:B------:R-:W-:Y:S02]  /*3830*/  LOP3.LUT R60, R100, 0x1c, RZ, 0xfc, !PT ;  /* 0x0000001c643c7812 */ /* 0x000fe400078efcff */
[----:B------:R0:W2:Y:S01]  /*3840*/  @P0 LDG.E.U8 R8, desc[UR20][R56.64] ;  /* 0x0000001438080981 */ /* 0x0000a2000c1e1100 */
[----:B------:R-:W-:-:S04]  /*3850*/  PLOP3.LUT P0, PT, PT, PT, UP1, 0x80, 0x8 ;  /* 0x000000000008781c */ /* 0x000fc80003f0f018 */
[----:B------:R-:W-:Y:S02]  /*3860*/  ISETP.LT.AND P0, PT, R60, UR22, P0 ;  /* 0x000000163c007c0c */ /* 0x000fe40008701270 */
[-C--:B0-----:R-:W-:Y:S02]  /*3870*/  LEA.HI.X.SX32 R57, R59, R136.reuse, 0x1, P4 ;  /* 0x000000883b397211 */ /* 0x081fe400020f0eff */
[C---:B------:R-:W-:Y:S01]  /*3880*/  IADD3 R56, P5, PT, R58.reuse, R137, RZ ;  /* 0x000000893a387210 */ /* 0x040fe20007fbe0ff */
[----:B------:R-:W-:Y:S02]  /*3890*/  @P2 IMAD.MOV.U32 R60, RZ, RZ, R55 ;  /* 0x000000ffff3c2224 */ /* 0x000fe400078e0037 */
[----:B------:R-:W-:Y:S01]  /*38a0*/  @P2 IMAD.MOV.U32 R61, RZ, RZ, R57 ;  /* 0x000000ffff3d2224 */ /* 0x000fe200078e0039 */
[----:B------:R-:W-:-:S04]  /*38b0*/  LEA.HI.X.SX32 R58, R58, R136, 0x1, P5 ;  /* 0x000000883a3a7211 */ /* 0x000fc800028f0eff */
[----:B------:R0:W2:Y:S01]  /*38c0*/  @P2 LDG.E.U8 R7, desc[UR20][R60.64] ;  /* 0x000000143c072981 */ /* 0x0000a2000c1e1100 */
[----:B------:R-:W-:Y:S02]  /*38d0*/  IADD3 R59, P4, PT, R62, R137, RZ ;  /* 0x000000893e3b7210 */ /* 0x000fe40007f9e0ff */
[----:B------:R-:W-:Y:S01]  /*38e0*/  PLOP3.LUT P2, PT, PT, PT, UP1, 0x80, 0x8 ;  /* 0x000000000008781c */ /* 0x000fe20003f4f018 */
[----:B0-----:R-:W-:Y:S02]  /*38f0*/  @P3 IMAD.MOV.U32 R60, RZ, RZ, R56 ;  /* 0x000000ffff3c3224 */ /* 0x001fe400078e0038 */
[----:B------:R-:W-:Y:S01]  /*3900*/  @P3 IMAD.MOV.U32 R61, RZ, RZ, R58 ;  /* 0x000000ffff3d3224 */ /* 0x000fe200078e003a */
[----:B------:R-:W-:-:S04]  /*3910*/  ISETP.LT.AND P2, PT, R63, UR22, P2 ;  /* 0x000000163f007c0c */ /* 0x000fc80009741270 */
[----:B------:R0:W2:Y:S01]  /*3920*/  @P3 LDG.E.U8 R6, desc[UR20][R60.64] ;  /* 0x000000143c063981 */ /* 0x0000a2000c1e1100 */
[----:B------:R-:W-:Y:S02]  /*3930*/  PLOP3.LUT P3, PT, PT, PT, UP1, 0x80, 0x8 ;  /* 0x000000000008781c */ /* 0x000fe40003f6f018 */
[----:B0-----:R-:W-:Y:S01]  /*3940*/  LEA.HI.X.SX32 R60, R62, R136, 0x1, P4 ;  /* 0x000000883e3c7211 */ /* 0x001fe200020f0eff */
[----:B------:R-:W-:Y:S01]  /*3950*/  @P0 IMAD.MOV.U32 R62, RZ, RZ, R59 ;  /* 0x000000ffff3e0224 */ /* 0x000fe200078e003b */
[----:B------:R-:W-:-:S03]  /*3960*/  IADD3 R61, P4, PT, R65, R137, RZ ;  /* 0x00000089413d7210 */ /* 0x000fc60007f9e0ff */
[----:B------:R-:W-:Y:S01]  /*3970*/  @P0 IMAD.MOV.U32 R63, RZ, RZ, R60 ;  /* 0x000000ffff3f0224 */ /* 0x000fe200078e003c */
[----:B------:R-:W-:-:S04]  /*3980*/  ISETP.LT.AND P3, PT, R67, UR22, P3 ;  /* 0x0000001643007c0c */ /* 0x000fc80009f61270 */
[----:B------:R0:W2:Y:S01]  /*3990*/  @P0 LDG.E.U8 R5, desc[UR20][R62.64] ;  /* 0x000000143e050981 */ /* 0x0000a2000c1e1100 */
[----:B------:R-:W-:Y:S02]  /*39a0*/  LOP3.LUT R67, R100, 0x34, RZ, 0xfc, !PT ;  /* 0x0000003464437812 */ /* 0x000fe400078efcff */
[----:B------:R-:W-:Y:S01]  /*39b0*/  PLOP3.LUT P0, PT, PT, PT, UP1, 0x80, 0x8 ;  /* 0x000000000008781c */ /* 0x000fe20003f0f018 */
[----:B------:R-:W-:Y:S01]  /*39c0*/  @P2 IMAD.MOV.U32 R102, RZ, RZ, R61 ;  /* 0x000000ffff662224 */ /* 0x000fe200078e003d */
[----:B0-----:R-:W-:Y:S02]  /*39d0*/  LEA.HI.X.SX32 R63, R65, R136, 0x1, P4 ;  /* 0x00000088413f7211 */ /* 0x001fe400020f0eff */
[----:B------:R-:W-:-:S03]  /*39e0*/  IADD3 R62, P5, PT, R64, R137, RZ ;  /* 0x00000089403e7210 */ /* 0x000fc60007fbe0ff */
[----:B------:R-:W-:Y:S01]  /*39f0*/  @P2 IMAD.MOV.U32 R103, RZ, RZ, R63 ;  /* 0x000000ffff672224 */ /* 0x000fe200078e003f */
[----:B------:R-:W-:Y:S02]  /*3a00*/  LEA.HI.X.SX32 R64, R64, R136, 0x1, P5 ;  /* 0x0000008840407211 */ /* 0x000fe400028f0eff */
[----:B------:R-:W-:Y:S02]  /*3a10*/  ISETP.LT.AND P0, PT, R67, UR22, P0 ;  /* 0x0000001643007c0c */ /* 0x000fe40008701270 */
[----:B------:R0:W2:Y:S01]  /*3a20*/  @P2 LDG.E.U8 R4, desc[UR20][R102.64] ;  /* 0x0000001466042981 */ /* 0x0000a2000c1e1100 */
[----:B------:R-:W-:Y:S02]  /*3a30*/  IADD3 R65, P4, PT, R66, R137, RZ ;  /* 0x0000008942417210 */ /* 0x000fe40007f9e0ff */
[----:B------:R-:W-:Y:S02]  /*3a40*/  LOP3.LUT R68, R100, 0x3c, RZ, 0xfc, !PT ;  /* 0x0000003c64447812 */ /* 0x000fe400078efcff */
[----:B------:R-:W-:Y:S01]  /*3a50*/  PLOP3.LUT P2, PT, PT, PT, UP1, 0x80, 0x8 ;  /* 0x000000000008781c */ /* 0x000fe20003f4f018 */
[----:B0-----:R-:W-:-:S02]  /*3a60*/  @P3 IMAD.MOV.U32 R102, RZ, RZ, R62 ;  /* 0x000000ffff663224 */ /* 0x001fc400078e003e */
[----:B------:R-:W-:Y:S01]  /*3a70*/  @P3 IMAD.MOV.U32 R103, RZ, RZ, R64 ;  /* 0x000000ffff673224 */ /* 0x000fe200078e0040 */
[----:B------:R-:W-:Y:S02]  /*3a80*/  LEA.HI.X.SX32 R66, R66, R136, 0x1, P4 ;  /* 0x0000008842427211 */ /* 0x000fe400020f0eff */
[----:B------:R-:W-:Y:S02]  /*3a90*/  LOP3.LUT R67, R100, 0x44, RZ, 0xfc, !PT ;  /* 0x0000004464437812 */ /* 0x000fe400078efcff */
[----:B------:R0:W2:Y:S01]  /*3aa0*/  @P3 LDG.E.U8 R2, desc[UR20][R102.64] ;  /* 0x0000001466023981 */ /* 0x0000a2000c1e1100 */
[----:B------:R-:W-:Y:S02]  /*3ab0*/  PLOP3.LUT P3, PT, PT, PT, UP1, 0x80, 0x8 ;  /* 0x000000000008781c */ /* 0x000fe40003f6f018 */
[----:B------:R-:W-:Y:S02]  /*3ac0*/  ISETP.LT.AND P2, PT, R68, UR22, P2 ;  /* 0x0000001644007c0c */ /* 0x000fe40009741270 */
[----:B------:R-:W-:-:S02]  /*3ad0*/  PRMT R252, RZ, 0x7610, R252 ;  /* 0x00007610fffc7816 */ /* 0x000fc400000000fc */
[----:B------:R-:W-:Y:S01]  /*3ae0*/  ISETP.LT.AND P3, PT, R67, UR22, P3 ;  /* 0x0000001643007c0c */ /* 0x000fe20009f61270 */
[----:B0-----:R-:W-:Y:S02]  /*3af0*/  @P0 IMAD.MOV.U32 R102, RZ, RZ, R65 ;  /* 0x000000ffff660224 */ /* 0x001fe400078e0041 */
[----:B------:R-:W-:Y:S01]  /*3b00*/  @P0 IMAD.MOV.U32 R103, RZ, RZ, R66 ;  /* 0x000000ffff670224 */ /* 0x000fe200078e0042 */
[C---:B------:R-:W-:Y:S02]  /*3b10*/  IADD3 R67, P4, PT, R69.reuse, R137, RZ ;  /* 0x0000008945437210 */ /* 0x040fe40007f9e0ff */
[----:B------:R-:W-:Y:S02]  /*3b20*/  LOP3.LUT R71, R100, 0x4c, RZ, 0xfc, !PT ;  /* 0x0000004c64477812 */ /* 0x000fe400078efcff */
[----:B------:R0:W2:Y:S01]  /*3b30*/  @P0 LDG.E.U8 R252, desc[UR20][R102.64] ;  /* 0x0000001466fc0981 */ /* 0x0000a2000c1e1100 */
[----:B------:R-:W-:Y:S02]  /*3b40*/  PLOP3.LUT P0, PT, PT, PT, UP1, 0x80, 0x8 ;  /* 0x000000000008781c */ /* 0x000fe40003f0f018 */
[----:B------:R-:W-:-:S02]  /*3b50*/  LEA.HI.X.SX32 R69, R69, R136, 0x1, P4 ;  /* 0x0000008845457211 */ /* 0x000fc400020f0eff */
[CC--:B------:R-:W-:Y:S02]  /*3b60*/  IADD3 R68, P5, PT, R70.reuse, R137.reuse, RZ ;  /* 0x0000008946447210 */ /* 0x0c0fe40007fbe0ff */
[----:B------:R-:W-:Y:S02]  /*3b70*/  PRMT R251, RZ, 0x7610, R251 ;  /* 0x00007610fffb7816 */ /* 0x000fe400000000fb */
[----:B------:R-:W-:Y:S01]  /*3b80*/  ISETP.LT.AND P0, PT, R71, UR22, P0 ;  /* 0x0000001647007c0c */ /* 0x000fe20008701270 */
[----:B0-----:R-:W-:Y:S01]  /*3b90*/  @P2 IMAD.MOV.U32 R102, RZ, RZ, R67 ;  /* 0x000000ffff662224 */ /* 0x001fe200078e0043 */
[----:B------:R-:W-:Y:S01]  /*3ba0*/  LEA.HI.X.SX32 R70, R70, R136, 0x1, P5 ;  /* 0x0000008846467211 */ /* 0x000fe200028f0eff */
[----:B------:R-:W-:Y:S01]  /*3bb0*/  @P2 IMAD.MOV.U32 R103, RZ, RZ, R69 ;  /* 0x000000ffff672224 */ /* 0x000fe200078e0045 */
[----:B------:R-:W-:Y:S02]  /*3bc0*/  IADD3 R71, P4, PT, R72, R137, RZ ;  /* 0x0000008948477210 */ /* 0x000fe40007f9e0ff */
[----:B------:R-:W-:-:S02]  /*3bd0*/  PRMT R250, RZ, 0x7610, R250 ;  /* 0x00007610fffa7816 */ /* 0x000fc400000000fa */
[----:B------:R0:W2:Y:S01]  /*3be0*/  @P2 LDG.E.U8 R251, desc[UR20][R102.64] ;  /* 0x0000001466fb2981 */ /* 0x0000a2000c1e1100 */
[----:B------:R-:W-:Y:S02]  /*3bf0*/  LEA.HI.X.SX32 R72, R72, R136, 0x1, P4 ;  /* 0x0000008848487211 */ /* 0x000fe400020f0eff */
[----:B------:R-:W-:Y:S02]  /*3c00*/  LOP3.LUT R74, R100, 0x54, RZ, 0xfc, !PT ;  /* 0x00000054644a7812 */ /* 0x000fe400078efcff */
[----:B------:R-:W-:Y:S01]  /*3c10*/  PLOP3.LUT P2, PT, PT, PT, UP1, 0x80, 0x8 ;  /* 0x000000000008781c */ /* 0x000fe20003f4f018 */
[----:B0-----:R-:W-:Y:S02]  /*3c20*/  @P3 IMAD.MOV.U32 R102, RZ, RZ, R68 ;  /* 0x000000ffff663224 */ /* 0x001fe400078e0044 */
[----:B------:R-:W-:Y:S01]  /*3c30*/  @P3 IMAD.MOV.U32 R103, RZ, RZ, R70 ;  /* 0x000000ffff673224 */ /* 0x000fe200078e0046 */
[----:B------:R-:W-:-:S04]  /*3c40*/  PRMT R249, RZ, 0x7610, R249 ;  /* 0x00007610fff97816 */ /* 0x000fc800000000f9 */
[----:B------:R0:W2:Y:S01]  /*3c50*/  @P3 LDG.E.U8 R250, desc[UR20][R102.64] ;  /* 0x0000001466fa3981 */ /* 0x0000a2000c1e1100 */
[----:B------:R-:W-:Y:S02]  /*3c60*/  LOP3.LUT R73, R100, 0x5c, RZ, 0xfc, !PT ;  /* 0x0000005c64497812 */ /* 0x000fe400078efcff */
[----:B------:R-:W-:Y:S02]  /*3c70*/  PLOP3.LUT P3, PT, PT, PT, UP1, 0x80, 0x8 ;  /* 0x000000000008781c */ /* 0x000fe40003f6f018 */
[----:B------:R-:W-:Y:S01]  /*3c80*/  ISETP.LT.AND P2, PT, R74, UR22, P2 ;  /* 0x000000164a007c0c */ /* 0x000fe20009741270 */
[----:B0-----:R-:W-:Y:S02]  /*3c90*/  @P0 IMAD.MOV.U32 R102, RZ, RZ, R71 ;  /* 0x000000ffff660224 */ /* 0x001fe400078e0047 */
[----:B------:R-:W-:-:S05]  /*3ca0*/  @P0 IMAD.MOV.U32 R103, RZ, RZ, R72 ;  /* 0x000000ffff670224 */ /* 0x000fca00078e0048 */
[----:B------:R0:W2:Y:S01]  /*3cb0*/  @P0 LDG.E.U8 R249, desc[UR20][R102.64] ;  /* 0x0000001466f90981 */ /* 0x0000a2000c1e1100 */
[----:B------:R-:W-:Y:S02]  /*3cc0*/  ISETP.LT.AND P0, PT, R73, UR22, P3 ;  /* 0x0000001649007c0c */ /* 0x000fe40009f01270 */
[CC--:B------:R-:W-:Y:S02]  /*3cd0*/  IADD3 R73, P4, PT, R75.reuse, R137.reuse, RZ ;  /* 0x000000894b497210 */ /* 0x0c0fe40007f9e0ff */
[----:B------:R-:W-:Y:S02]  /*3ce0*/  PLOP3.LUT P3, PT, PT, PT, UP1, 0x80, 0x8 ;  /* 0x000000000008781c */ /* 0x000fe40003f6f018 */
[----:B------:R-:W-:Y:S02]  /*3cf0*/  LEA.HI.X.SX32 R75, R75, R136, 0x1, P4 ;  /* 0x000000884b4b7211 */ /* 0x000fe400020f0eff */
[----:B0-----:R-:W-:Y:S02]  /*3d00*/  LOP3.LUT R102, R100, 0x64, RZ, 0xfc, !PT ;  /* 0x0000006464667812 */ /* 0x001fe400078efcff */
[----:B------:R-:W-:Y:S01]  /*3d10*/  PRMT R248, RZ, 0x7610, R248 ;  /* 0x00007610fff87816 */ /* 0x000fe200000000f8 */
[----:B------:R-:W-:Y:S01]  /*3d20*/  @P2 IMAD.MOV.U32 R103, RZ, RZ, R75 ;  /* 0x000000ffff672224 */ /* 0x000fe200078e004b */
[----:B------:R-:W-:Y:S01]  /*3d30*/  ISETP.LT.AND P3, PT, R102, UR22, P3 ;  /* 0x0000001666007c0c */ /* 0x000fe20009f61270 */
[----:B------:R-:W-:Y:S01]  /*3d40*/  @P2 IMAD.MOV.U32 R102, RZ, RZ, R73 ;  /* 0x000000ffff662224 */ /* 0x000fe200078e0049 */
[----:B------:R-:W-:-:S04]  /*3d50*/  IADD3 R74, P5, PT, R76, R137, RZ ;  /* 0x000000894c4a7210 */ /* 0x000fc80007fbe0ff */
[-C--:B------:R-:W-:Y:S01]  /*3d60*/  LEA.HI.X.SX32 R76, R76, R136.reuse, 0x1, P5 ;  /* 0x000000884c4c7211 */ /* 0x080fe200028f0eff */
[----:B------:R0:W2:Y:S01]  /*3d70*/  @P2 LDG.E.U8 R248, desc[UR20][R102.64] ;  /* 0x0000001466f82981 */ /* 0x0000a2000c1e1100 */
[C---:B------:R-:W-:Y:S01]  /*3d80*/  IADD3 R170, P2, PT, R169.reuse, R137, RZ ;  /* 0x00000089a9aa7210 */ /* 0x040fe20007f5e0ff */
[C---:B------:R-:W-:Y:S01]  /*3d90*/  VIADD R206, R0.reuse, 0x33 ;  /* 0x0000003300ce7836 */ /* 0x040fe20000000000 */
[----:B------:R-:W-:Y:S01]  /*3da0*/  PRMT R247, RZ, 0x7610, R247 ;  /* 0x00007610fff77816 */ /* 0x000fe200000000f7 */
[C---:B------:R-:W-:Y:S01]  /*3db0*/  VIADD R204, R0.reuse, 0x35 ;  /* 0x0000003500cc7836 */ /* 0x040fe20000000000 */
[----:B------:R-:W-:Y:S01]  /*3dc0*/  LEA.HI.X.SX32 R169, R169, R136, 0x1, P2 ;  /* 0x00000088a9a97211 */ /* 0x000fe200010f0eff */
[----:B------:R-:W-:Y:S02]  /*3dd0*/  VIADD R182, R0, 0x34 ;  /* 0x0000003400b67836 */ /* 0x000fe40000000000 */
[----:B0-----:R-:W-:Y:S02]  /*3de0*/  @P0 IMAD.MOV.U32 R102, RZ, RZ, R74 ;  /* 0x000000ffff660224 */ /* 0x001fe400078e004a */
[----:B------:R-:W-:Y:S01]  /*3df0*/  @P0 IMAD.MOV.U32 R103, RZ, RZ, R76 ;  /* 0x000000ffff670224 */ /* 0x000fe200078e004c */
[----:B------:R-:W-:-:S02]  /*3e00*/  IABS R138, R206 ;  /* 0x000000ce008a7213 */ /* 0x000fc40000000000 */
[----:B------:R-:W-:Y:S02]  /*3e10*/  PRMT R246, RZ, 0x7610, R246 ;  /* 0x00007610fff67816 */ /* 0x000fe400000000f6 */
[----:B------:R0:W2:Y:S01]  /*3e20*/  @P0 LDG.E.U8 R247, desc[UR20][R102.64] ;  /* 0x0000001466f70981 */ /* 0x0000a2000c1e1100 */
[----:B------:R-:W-:Y:S01]  /*3e30*/  IABS R111, R204 ;  /* 0x000000cc006f7213 */ /* 0x000fe20000000000 */
[----:B------:R-:W-:Y:S01]  /*3e40*/  VIADD R203, R0, 0x36 ;  /* 0x0000003600cb7836 */ /* 0x000fe20000000000 */
[----:B------:R-:W-:Y:S01]  /*3e50*/  IABS R139, R182 ;  /* 0x000000b6008b7213 */ /* 0x000fe20000000000 */
[----:B------:R-:W-:-:S04]  /*3e60*/  IMAD.HI.U32 R104, R87, R138, RZ ;  /* 0x0000008a57687227 */ /* 0x000fc800078e00ff */
[----:B0-----:R-:W-:Y:S02]  /*3e70*/  @P3 IMAD.MOV.U32 R102, RZ, RZ, R170 ;  /* 0x000000ffff663224 */ /* 0x001fe400078e00aa */
[----:B------:R-:W-:Y:S02]  /*3e80*/  @P3 IMAD.MOV.U32 R103, RZ, RZ, R169 ;  /* 0x000000ffff673224 */ /* 0x000fe400078e00a9 */
[----:B------:R-:W-:-:S03]  /*3e90*/  VIADD R207, R0, 0x38 ;  /* 0x0000003800cf7836 */ /* 0x000fc60000000000 */
[----:B------:R0:W2:Y:S01]  /*3ea0*/  @P3 LDG.E.U8 R246, desc[UR20][R102.64] ;  /* 0x0000001466f63981 */ /* 0x0000a2000c1e1100 */
[----:B------:R-:W-:Y:S01]  /*3eb0*/  VIADD R205, R0, 0x37 ;  /* 0x0000003700cd7836 */ /* 0x000fe20000000000 */
[----:B------:R-:W-:Y:S02]  /*3ec0*/  IABS R110, R203 ;  /* 0x000000cb006e7213 */ /* 0x000fe40000000000 */
[----:B------:R-:W-:Y:S01]  /*3ed0*/  IABS R108, R207 ;  /* 0x000000cf006c7213 */ /* 0x000fe20000000000 */
[----:B0-----:R-:W-:-:S04]  /*3ee0*/  IMAD.HI.U32 R103, R87, R111, RZ ;  /* 0x0000006f57677227 */ /* 0x001fc800078e00ff */
[----:B------:R-:W-:Y:S02]  /*3ef0*/  IMAD.MOV R102, RZ, RZ, -R104 ;  /* 0x000000ffff667224 */ /* 0x000fe400078e0a68 */
[----:B------:R-:W-:Y:S01]  /*3f00*/  IMAD.HI.U32 R104, R87, R139, RZ ;  /* 0x0000008b57687227 */ /* 0x000fe200078e00ff */
[----:B------:R-:W-:-:S03]  /*3f10*/  IABS R109, R205 ;  /* 0x000000cd006d7213 */ /* 0x000fc60000000000 */
[----:B------:R-:W-:Y:S02]  /*3f20*/  IMAD.MOV R103, RZ, RZ, -R103 ;  /* 0x000000ffff677224 */ /* 0x000fe400078e0a67 */
[----:B------:R-:W-:Y:S02]  /*3f30*/  IMAD R138, R77, R102, R138 ;  /* 0x000000664d8a7224 */ /* 0x000fe400078e028a */
[----:B------:R-:W-:Y:S02]  /*3f40*/  IMAD.MOV R104, RZ, RZ, -R104 ;  /* 0x000000ffff687224 */ /* 0x000fe400078e0a68 */
[----:B------:R-:W-:Y:S02]  /*3f50*/  VIADD R208, R0, 0x39 ;  /* 0x0000003900d07836 */ /* 0x000fe40000000000 */
[----:B------:R-:W-:-:S04]  /*3f60*/  IMAD.HI.U32 R102, R87, R110, RZ ;  /* 0x0000006e57667227 */ /* 0x000fc800078e00ff */
[----:B------:R-:W-:Y:S02]  /*3f70*/  IMAD R111, R77, R103, R111 ;  /* 0x000000674d6f7224 */ /* 0x000fe400078e026f */
[----:B------:R-:W-:Y:S02]  /*3f80*/  VIADD R212, R0, 0x3b ;  /* 0x0000003b00d47836 */ /* 0x000fe40000000000 */
[----:B------:R-:W-:Y:S01]  /*3f90*/  IMAD.HI.U32 R103, R87, R108, RZ ;  /* 0x0000006c57677227 */ /* 0x000fe200078e00ff */
[----:B------:R-:W-:-:S03]  /*3fa0*/  IABS R107, R208 ;  /* 0x000000d0006b7213 */ /* 0x000fc60000000000 */
[----:B------:R-:W-:Y:S02]  /*3fb0*/  IMAD R139, R77, R104, R139 ;  /* 0x000000684d8b7224 */ /* 0x000fe400078e028b */
        /* <DEDUP_REMOVED lines=8> */
[----:B------:R-:W-:Y:S02]  /*4040*/  VIADD R213, R0, 0x3a ;  /* 0x0000003a00d57836 */ /* 0x000fe40000000000 */
[----:B------:R-:W-:Y:S02]  /*4050*/  IMAD R108, R77, R103, R108 ;  /* 0x000000674d6c7224 */ /* 0x000fe400078e026c */
[----:B------:R-:W-:Y:S01]  /*4060*/  IMAD.HI.U32 R103, R87, R105, RZ ;  /* 0x0000006957677227 */ /* 0x000fe200078e00ff */
[----:B------:R-:W-:-:S03]  /*4070*/  IABS R106, R213 ;  /* 0x000000d5006a7213 */ /* 0x000fc60000000000 */
[C---:B------:R-:W-:Y:S01]  /*4080*/  IMAD R109, R77.reuse, R104, R109 ;  /* 0x000000684d6d7224 */ /* 0x040fe200078e026d */
[----:B------:R-:W-:Y:S01]  /*4090*/  IABS R104, R215 ;  /* 0x000000d700687213 */ /* 0x000fe20000000000 */
[----:B------:R-:W-:Y:S02]  /*40a0*/  IMAD.MOV R102, RZ, RZ, -R102 ;  /* 0x000000ffff667224 */ /* 0x000fe400078e0a66 */
[----:B------:R-:W-:Y:S02]  /*40b0*/  IMAD.MOV R103, RZ, RZ, -R103 ;  /* 0x000000ffff677224 */ /* 0x000fe400078e0a67 */
[----:B------:R-:W-:Y:S02]  /*40c0*/  VIADD R214, R0, 0x3d ;  /* 0x0000003d00d67836 */ /* 0x000fe40000000000 */
[----:B------:R-:W-:Y:S02]  /*40d0*/  IMAD R107, R77, R102, R107 ;  /* 0x000000664d6b7224 */ /* 0x000fe400078e026b */
[----:B------:R-:W-:-:S04]  /*40e0*/  IMAD.HI.U32 R102, R87, R104, RZ ;  /* 0x0000006857667227 */ /* 0x000fc800078e00ff */
[----:B------:R-:W-:-:S04]  /*40f0*/  IMAD.HI.U32 R179, R87, R106, RZ ;  /* 0x0000006a57b37227 */ /* 0x000fc800078e00ff */
[----:B------:R-:W-:Y:S01]  /*4100*/  IMAD R105, R77, R103, R105 ;  /* 0x000000674d697224 */ /* 0x000fe200078e0269 */
[----:B------:R-:W-:Y:S01]  /*4110*/  IABS R103, R214 ;  /* 0x000000d600677213 */ /* 0x000fe20000000000 */
[----:B------:R-:W-:Y:S02]  /*4120*/  IMAD.MOV R102, RZ, RZ, -R102 ;  /* 0x000000ffff667224 */ /* 0x000fe400078e0a66 */
[C---:B------:R-:W-:Y:S02]  /*4130*/  VIADD R216, R0.reuse, 0x3e ;  /* 0x0000003e00d87836 */ /* 0x040fe40000000000 */
[----:B------:R-:W-:Y:S02]  /*4140*/  IMAD.MOV R179, RZ, RZ, -R179 ;  /* 0x000000ffffb37224 */ /* 0x000fe400078e0ab3 */
[----:B------:R-:W-:Y:S02]  /*4150*/  VIADD R193, R0, 0x3f ;  /* 0x0000003f00c17836 */ /* 0x000fe40000000000 */
[----:B------:R-:W-:-:S04]  /*4160*/  IMAD.HI.U32 R181, R87, R103, RZ ;  /* 0x0000006757b57227 */ /* 0x000fc800078e00ff */
[C---:B------:R-:W-:Y:S01]  /*4170*/  IMAD R104, R77.reuse, R102, R104 ;  /* 0x000000664d687224 */ /* 0x040fe200078e0268 */
[----:B------:R-:W-:Y:S01]  /*4180*/  IABS R102, R216 ;  /* 0x000000d800667213 */ /* 0x000fe20000000000 */
[----:B------:R-:W-:Y:S01]  /*4190*/  IMAD R106, R77, R179, R106 ;  /* 0x000000b34d6a7224 */ /* 0x000fe200078e026a */
[----:B------:R-:W-:Y:S01]  /*41a0*/  IABS R179, R193 ;  /* 0x000000c100b37213 */ /* 0x000fe20000000000 */
[----:B------:R-:W-:Y:S02]  /*41b0*/  IMAD.MOV R181, RZ, RZ, -R181 ;  /* 0x000000ffffb57224 */ /* 0x000fe400078e0ab5 */
[----:B------:R-:W-:Y:S01]  /*41c0*/  IMAD.HI.U32 R180, R87, R102, RZ ;  /* 0x0000006657b47227 */ /* 0x000fe200078e00ff */
[----:B------:R-:W-:-:S03]  /*41d0*/  PLOP3.LUT P0, PT, PT, PT, UP1, 0x80, 0x8 ;  /* 0x000000000008781c */ /* 0x000fc60003f0f018 */
[----:B------:R-:W-:Y:S01]  /*41e0*/  IMAD R103, R77, R181, R103 ;  /* 0x000000b54d677224 */ /* 0x000fe200078e0267 */
[----:B------:R-:W-:Y:S01]  /*41f0*/  LOP3.LUT R181, R100, 0x6c, RZ, 0xfc, !PT ;  /* 0x0000006c64b57812 */ /* 0x000fe200078efcff */
[----:B------:R-:W-:-:S03]  /*4200*/  IMAD.HI.U32 R87, R87, R179, RZ ;  /* 0x000000b357577227 */ /* 0x000fc600078e00ff */
[----:B------:R-:W-:Y:S01]  /*4210*/  ISETP.LT.AND P0, PT, R181, UR22, P0 ;  /* 0x00000016b5007c0c */ /* 0x000fe20008701270 */
[----:B------:R-:W-:-:S04]  /*4220*/  IMAD.MOV R87, RZ, RZ, -R87 ;  /* 0x000000ffff577224 */ /* 0x000fc800078e0a57 */
[----:B------:R-:W-:Y:S01]  /*4230*/  IMAD R87, R77, R87, R179 ;  /* 0x000000574d577224 */ /* 0x000fe200078e02b3 */
[----:B------:R-:W-:Y:S01]  /*4240*/  IADD3 R179, P2, PT, R178, R137, RZ ;  /* 0x00000089b2b37210 */ /* 0x000fe20007f5e0ff */
[----:B------:R-:W-:-:S03]  /*4250*/  IMAD.MOV R180, RZ, RZ, -R180 ;  /* 0x000000ffffb47224 */ /* 0x000fc600078e0ab4 */
[----:B------:R-:W-:Y:S01]  /*4260*/  LEA.HI.X.SX32 R178, R178, R136, 0x1, P2 ;  /* 0x00000088b2b27211 */ /* 0x000fe200010f0eff */
[C---:B------:R-:W-:Y:S01]  /*4270*/  IMAD R102, R77.reuse, R180, R102 ;  /* 0x000000b44d667224 */ /* 0x040fe200078e0266 */
[----:B------:R-:W-:Y:S01]  /*4280*/  PRMT R232, RZ, 0x7610, R232 ;  /* 0x00007610ffe87816 */ /* 0x000fe200000000e8 */
[----:B------:R-:W-:Y:S02]  /*4290*/  @P0 IMAD.MOV.U32 R180, RZ, RZ, R179 ;  /* 0x000000ffffb40224 */ /* 0x000fe400078e00b3 */
[----:B------:R-:W-:Y:S01]  /*42a0*/  @P0 IMAD.MOV.U32 R181, RZ, RZ, R178 ;  /* 0x000000ffffb50224 */ /* 0x000fe200078e00b2 */
[C---:B------:R-:W-:Y:S02]  /*42b0*/  ISETP.GT.U32.AND P5, PT, R77.reuse, R114, PT ;  /* 0x000000724d00720c */ /* 0x040fe40003fa4070 */
[C---:B------:R-:W-:Y:S02]  /*42c0*/  ISETP.GT.U32.AND P4, PT, R77.reuse, R115, PT ;  /* 0x000000734d00720c */ /* 0x040fe40003f84070 */
[----:B------:R0:W2:Y:S01]  /*42d0*/  @P0 LDG.E.U8 R232, desc[UR20][R180.64] ;  /* 0x00000014b4e80981 */ /* 0x0000a2000c1e1100 */
[----:B------:R-:W-:-:S02]  /*42e0*/  ISETP.GT.U32.AND P0, PT, R77, R117, PT ;  /* 0x000000754d00720c */ /* 0x000fc40003f04070 */
[C---:B------:R-:W-:Y:S02]  /*42f0*/  ISETP.GT.U32.AND P3, PT, R77.reuse, R112, PT ;  /* 0x000000704d00720c */ /* 0x040fe40003f64070 */
[----:B------:R-:W-:-:S04]  /*4300*/  ISETP.GT.U32.AND P2, PT, R77, R116, PT ;  /* 0x000000744d00720c */ /* 0x000fc80003f44070 */
[--C-:B------:R-:W-:Y:S01]  /*4310*/  @!P5 IMAD.IADD R114, R114, 0x1, -R77.reuse ;  /* 0x000000017272d824 */ /* 0x100fe200078e0a4d */
[----:B------:R-:W-:Y:S01]  /*4320*/  ISETP.GT.U32.AND P5, PT, R77, R119, PT ;  /* 0x000000774d00720c */ /* 0x000fe20003fa4070 */
[--C-:B------:R-:W-:Y:S01]  /*4330*/  @!P4 IMAD.IADD R115, R115, 0x1, -R77.reuse ;  /* 0x000000017373c824 */ /* 0x100fe200078e0a4d */
[----:B------:R-:W-:Y:S02]  /*4340*/  ISETP.GT.U32.AND P4, PT, R77, R120, PT ;  /* 0x000000784d00720c */ /* 0x000fe40003f84070 */
[--C-:B------:R-:W-:Y:S01]  /*4350*/  @!P0 IMAD.IADD R117, R117, 0x1, -R77.reuse ;  /* 0x0000000175758824 */ /* 0x100fe200078e0a4d */
[C---:B------:R-:W-:Y:S01]  /*4360*/  ISETP.GT.U32.AND P0, PT, R77.reuse, R122, PT ;  /* 0x0000007a4d00720c */ /* 0x040fe20003f04070 */
[--C-:B------:R-:W-:Y:S01]  /*4370*/  @!P3 IMAD.IADD R112, R112, 0x1, -R77.reuse ;  /* 0x000000017070b824 */ /* 0x100fe200078e0a4d */
[C---:B------:R-:W-:Y:S01]  /*4380*/  ISETP.GT.U32.AND P3, PT, R77.reuse, R118, PT ;  /* 0x000000764d00720c */ /* 0x040fe20003f64070 */
[----:B------:R-:W-:Y:S01]  /*4390*/  @!P2 IMAD.IADD R116, R116, 0x1, -R77 ;  /* 0x000000017474a824 */ /* 0x000fe200078e0a4d */
[----:B------:R-:W-:-:S04]  /*43a0*/  ISETP.GT.U32.AND P2, PT, R77, R121, PT ;  /* 0x000000794d00720c */ /* 0x000fc80003f44070 */
[--C-:B------:R-:W-:Y:S01]  /*43b0*/  @!P5 IMAD.IADD R119, R119, 0x1, -R77.reuse ;  /* 0x000000017777d824 */ /* 0x100fe200078e0a4d */
[C---:B------:R-:W-:Y:S01]  /*43c0*/  ISETP.GT.U32.AND P5, PT, R77.reuse, R124, PT ;  /* 0x0000007c4d00720c */ /* 0x040fe20003fa4070 */
[--C-:B------:R-:W-:Y:S01]  /*43d0*/  @!P4 IMAD.IADD R120, R120, 0x1, -R77.reuse ;  /* 0x000000017878c824 */ /* 0x100fe200078e0a4d */
[C---:B------:R-:W-:Y:S02]  /*43e0*/  ISETP.GT.U32.AND P4, PT, R77.reuse, R125, PT ;  /* 0x0000007d4d00720c */ /* 0x040fe40003f84070 */
[--C-:B------:R-:W-:Y:S01]  /*43f0*/  @!P0 IMAD.IADD R122, R122, 0x1, -R77.reuse ;  /* 0x000000017a7a8824 */ /* 0x100fe200078e0a4d */
[C---:B------:R-:W-:Y:S01]  /*4400*/  ISETP.GT.U32.AND P0, PT, R77.reuse, R127, PT ;  /* 0x0000007f4d00720c */ /* 0x040fe20003f04070 */
[--C-:B------:R-:W-:Y:S01]  /*4410*/  @!P3 IMAD.IADD R118, R118, 0x1, -R77.reuse ;  /* 0x000000017676b824 */ /* 0x100fe200078e0a4d */
[----:B------:R-:W-:Y:S01]  /*4420*/  ISETP.GT.U32.AND P3, PT, R77, R123, PT ;  /* 0x0000007b4d00720c */ /* 0x000fe20003f64070 */
[----:B------:R-:W-:Y:S01]  /*4430*/  @!P2 IMAD.IADD R121, R121, 0x1, -R77 ;  /* 0x000000017979a824 */ /* 0x000fe200078e0a4d */
[----:B------:R-:W-:-:S04]  /*4440*/  ISETP.GT.U32.AND P2, PT, R77, R126, PT ;  /* 0x0000007e4d00720c */ /* 0x000fc80003f44070 */
[--C-:B------:R-:W-:Y:S01]  /*4450*/  @!P5 IMAD.IADD R124, R124, 0x1, -R77.reuse ;  /* 0x000000017c7cd824 */ /* 0x100fe200078e0a4d */
[----:B------:R-:W-:Y:S01]  /*4460*/  ISETP.GT.U32.AND P5, PT, R77, R129, PT ;  /* 0x000000814d00720c */ /* 0x000fe20003fa4070 */
[--C-:B------:R-:W-:Y:S01]  /*4470*/  @!P4 IMAD.IADD R125, R125, 0x1, -R77.reuse ;  /* 0x000000017d7dc824 */ /* 0x100fe200078e0a4d */
[----:B------:R-:W-:Y:S02]  /*4480*/  ISETP.GT.U32.AND P4, PT, R77, R130, PT ;  /* 0x000000824d00720c */ /* 0x000fe40003f84070 */
[--C-:B------:R-:W-:Y:S01]  /*4490*/  @!P0 IMAD.IADD R127, R127, 0x1, -R77.reuse ;  /* 0x000000017f7f8824 */ /* 0x100fe200078e0a4d */
[----:B------:R-:W-:Y:S01]  /*44a0*/  ISETP.GT.U32.AND P0, PT, R77, R132, PT ;  /* 0x000000844d00720c */ /* 0x000fe20003f04070 */
        /* <DEDUP_REMOVED lines=17> */
[C---:B------:R-:W-:Y:S02]  /*45c0*/  ISETP.GT.U32.AND P4, PT, R77.reuse, R92, PT ;  /* 0x0000005c4d00720c */ /* 0x040fe40003f84070 */
[--C-:B------:R-:W-:Y:S01]  /*45d0*/  @!P0 IMAD.IADD R90, R90, 0x1, -R77.reuse ;  /* 0x000000015a5a8824 */ /* 0x100fe200078e0a4d */
[----:B------:R-:W-:Y:S01]  /*45e0*/  ISETP.GT.U32.AND P0, PT, R77, R91, PT ;  /* 0x0000005b4d00720c */ /* 0x000fe20003f04070 */
[--C-:B------:R-:W-:Y:S01]  /*45f0*/  @!P3 IMAD.IADD R133, R133, 0x1, -R77.reuse ;  /* 0x000000018585b824 */ /* 0x100fe200078e0a4d */
[----:B------:R-:W-:Y:S01]  /*4600*/  ISETP.GT.U32.AND P3, PT, R77, R155, PT ;  /* 0x0000009b4d00720c */ /* 0x000fe20003f64070 */
[----:B------:R-:W-:Y:S01]  /*4610*/  @!P2 IMAD.IADD R89, R89, 0x1, -R77 ;  /* 0x000000015959a824 */ /* 0x000fe200078e0a4d */
[----:B------:R-:W-:-:S04]  /*4620*/  ISETP.GT.U32.AND P2, PT, R77, R153, PT ;  /* 0x000000994d00720c */ /* 0x000fc80003f44070 */
[--C-:B------:R-:W-:Y:S01]  /*4630*/  @!P5 IMAD.IADD R156, R156, 0x1, -R77.reuse ;  /* 0x000000019c9cd824 */ /* 0x100fe200078e0a4d */
[C---:B------:R-:W-:Y:S01]  /*4640*/  ISETP.GT.U32.AND P5, PT, R77.reuse, R152, PT ;  /* 0x000000984d00720c */ /* 0x040fe20003fa4070 */
[--C-:B------:R-:W-:Y:S01]  /*4650*/  @!P4 IMAD.IADD R92, R92, 0x1, -R77.reuse ;  /* 0x000000015c5cc824 */ /* 0x100fe200078e0a4d */
[----:B------:R-:W-:Y:S02]  /*4660*/  ISETP.GT.U32.AND P4, PT, R77, R151, PT ;  /* 0x000000974d00720c */ /* 0x000fe40003f84070 */
[--C-:B------:R-:W-:Y:S01]  /*4670*/  @!P0 IMAD.IADD R91, R91, 0x1, -R77.reuse ;  /* 0x000000015b5b8824 */ /* 0x100fe200078e0a4d */
[----:B------:R-:W-:Y:S01]  /*4680*/  ISETP.GT.U32.AND P0, PT, R77, R93, PT ;  /* 0x0000005d4d00720c */ /* 0x000fe20003f04070 */
        /* <DEDUP_REMOVED lines=17> */
[----:B------:R-:W-:Y:S02]  /*47a0*/  ISETP.GT.U32.AND P4, PT, R77, R148, PT ;  /* 0x000000944d00720c */ /* 0x000fe40003f84070 */
[--C-:B------:R-:W-:Y:S01]  /*47b0*/  @!P0 IMAD.IADD R97, R97, 0x1, -R77.reuse ;  /* 0x0000000161618824 */ /* 0x100fe200078e0a4d */
[C---:B------:R-:W-:Y:S01]  /*47c0*/  ISETP.GT.U32.AND P0, PT, R77.reuse, R99, PT ;  /* 0x000000634d00720c */ /* 0x040fe20003f04070 */
        /* <DEDUP_REMOVED lines=19> */
[----:B------:R-:W-:Y:S01]  /*4900*/  ISETP.GT.U32.AND P0, PT, R77, R110, PT ;  /* 0x0000006e4d00720c */ /* 0x000fe20003f04070 */
[--C-:B------:R-:W-:Y:S01]  /*4910*/  @!P3 IMAD.IADD R145, R145, 0x1, -R77.reuse ;  /* 0x000000019191b824 */ /* 0x100fe200078e0a4d */
[C---:B------:R-:W-:Y:S02]  /*4920*/  ISETP.GT.U32.AND P3, PT, R77.reuse, R143, PT ;  /* 0x0000008f4d00720c */ /* 0x040fe40003f64070 */
[----:B------:R-:W-:Y:S01]  /*4930*/  ISETP.GT.U32.AND P6, PT, R77, R87, PT ;  /* 0x000000574d00720c */ /* 0x000fe20003fc4070 */
[----:B------:R-:W-:-:S03]  /*4940*/  @!P2 IMAD.IADD R141, R141, 0x1, -R77 ;  /* 0x000000018d8da824 */ /* 0x000fc600078e0a4d */
[--C-:B------:R-:W-:Y:S01]  /*4950*/  @!P5 IMAD.IADD R138, R138, 0x1, -R77.reuse ;  /* 0x000000018a8ad824 */ /* 0x100fe200078e0a4d */
[----:B------:R-:W-:Y:S01]  /*4960*/  ISETP.GT.U32.AND P5, PT, R77, R108, PT ;  /* 0x0000006c4d00720c */ /* 0x000fe20003fa4070 */
[--C-:B------:R-:W-:Y:S01]  /*4970*/  @!P4 IMAD.IADD R139, R139, 0x1, -R77.reuse ;  /* 0x000000018b8bc824 */ /* 0x100fe200078e0a4d */
[C---:B------:R-:W-:Y:S02]  /*4980*/  ISETP.GT.U32.AND P4, PT, R77.reuse, R107, PT ;  /* 0x0000006b4d00720c */ /* 0x040fe40003f84070 */
[--C-:B------:R-:W-:Y:S01]  /*4990*/  @!P0 IMAD.IADD R110, R110, 0x1, -R77.reuse ;  /* 0x000000016e6e8824 */ /* 0x100fe200078e0a4d */
[C---:B------:R-:W-:Y:S02]  /*49a0*/  ISETP.GT.U32.AND P0, PT, R77.reuse, R105, PT ;  /* 0x000000694d00720c */ /* 0x040fe40003f04070 */
[----:B------:R-:W-:Y:S01]  /*49b0*/  ISETP.GT.U32.AND P2, PT, R77, R111, PT ;  /* 0x0000006f4d00720c */ /* 0x000fe20003f44070 */
[--C-:B------:R-:W-:Y:S01]  /*49c0*/  @!P3 IMAD.IADD R143, R143, 0x1, -R77.reuse ;  /* 0x000000018f8fb824 */ /* 0x100fe200078e0a4d */
[----:B------:R-:W-:Y:S01]  /*49d0*/  ISETP.GT.U32.AND P3, PT, R77, R109, PT ;  /* 0x0000006d4d00720c */ /* 0x000fe20003f64070 */
[----:B------:R-:W-:-:S03]  /*49e0*/  @!P6 IMAD.IADD R87, R87, 0x1, -R77 ;  /* 0x000000015757e824 */ /* 0x000fc600078e0a4d */
[--C-:B------:R-:W-:Y:S01]  /*49f0*/  @!P5 IMAD.IADD R108, R108, 0x1, -R77.reuse ;  /* 0x000000016c6cd824 */ /* 0x100fe200078e0a4d */
[----:B------:R-:W-:Y:S01]  /*4a00*/  ISETP.GT.U32.AND P5, PT, R77, R103, PT ;  /* 0x000000674d00720c */ /* 0x000fe20003fa4070 */
        /* <DEDUP_REMOVED lines=25> */
[C---:B------:R-:W-:Y:S01]  /*4ba0*/  ISETP.GT.U32.AND P2, PT, R77.reuse, R117, PT ;  /* 0x000000754d00720c */ /* 0x040fe20003f44070 */
        /* <DEDUP_REMOVED lines=105> */
[----:B------:R-:W-:Y:S02]  /*5240*/  ISETP.GE.AND P4, PT, R83, RZ, PT ;  /* 0x000000ff5300720c */ /* 0x000fe40003f86270 */
[--C-:B------:R-:W-:Y:S01]  /*5250*/  @!P0 IMAD.IADD R104, R104, 0x1, -R77.reuse ;  /* 0x0000000168688824 */ /* 0x100fe200078e0a4d */
[----:B------:R-:W-:Y:S01]  /*5260*/  PLOP3.LUT P0, PT, PT, PT, UP1, 0x80, 0x8 ;  /* 0x000000000008781c */ /* 0x000fe20003f0f018 */
[--C-:B------:R-:W-:Y:S01]  /*5270*/  @!P2 IMAD.IADD R110, R110, 0x1, -R77.reuse ;  /* 0x000000016e6ea824 */ /* 0x100fe200078e0a4d */
[----:B------:R-:W-:Y:S02]  /*5280*/  LOP3.LUT R83, R100, 0x74, RZ, 0xfc, !PT ;  /* 0x0000007464537812 */ /* 0x000fe400078efcff */
[----:B------:R-:W-:Y:S01]  /*5290*/  ISETP.GT.U32.AND P2, PT, R77, R105, PT ;  /* 0x000000694d00720c */ /* 0x000fe20003f44070 */
[----:B------:R-:W-:Y:S01]  /*52a0*/  @!P3 IMAD.IADD R108, R108, 0x1, -R77 ;  /* 0x000000016c6cb824 */ /* 0x000fe200078e0a4d */
[----:B------:R-:W-:-:S02]  /*52b0*/  ISETP.LT.AND P0, PT, R83, UR22, P0 ;  /* 0x0000001653007c0c */ /* 0x000fc40008701270 */
[----:B------:R-:W-:Y:S01]  /*52c0*/  ISETP.GE.AND P3, PT, R85, RZ, PT ;  /* 0x000000ff5500720c */ /* 0x000fe20003f66270 */
[----:B------:R-:W-:Y:S01]  /*52d0*/  IMAD.MOV.U32 R85, RZ, RZ, R190 ;  /* 0x000000ffff557224 */ /* 0x000fe200078e00be */
[----:B------:R-:W-:Y:S01]  /*52e0*/  IADD3 R190, P6, PT, R189, R137, RZ ;  /* 0x00000089bdbe7210 */ /* 0x000fe20007fde0ff */
[----:B------:R-:W-:Y:S01]  /*52f0*/  @!P5 IMAD.IADD R103, R103, 0x1, -R77 ;  /* 0x000000016767d824 */ /* 0x000fe200078e0a4d */
[----:B------:R-:W-:Y:S01]  /*5300*/  ISETP.GT.U32.AND P5, PT, R77, R102, PT ;  /* 0x000000664d00720c */ /* 0x000fe20003fa4070 */
[----:B0-----:R-:W-:Y:S01]  /*5310*/  IMAD.MOV.U32 R181, RZ, RZ, R241 ;  /* 0x000000ffffb57224 */ /* 0x001fe200078e00f1 */
[----:B------:R-:W-:Y:S01]  /*5320*/  LEA.HI.X.SX32 R189, R189, R136, 0x1, P6 ;  /* 0x00000088bdbd7211 */ /* 0x000fe200030f0eff */
[----:B------:R-:W-:Y:S01]  /*5330*/  IMAD.MOV.U32 R180, RZ, RZ, R240 ;  /* 0x000000ffffb47224 */ /* 0x000fe200078e00f0 */
[----:B------:R-:W-:Y:S01]  /*5340*/  PRMT R228, RZ, 0x7610, R228 ;  /* 0x00007610ffe47816 */ /* 0x000fe200000000e4 */
[----:B------:R-:W-:Y:S01]  /*5350*/  @!P2 IMAD.IADD R105, R105, 0x1, -R77 ;  /* 0x000000016969a824 */ /* 0x000fe200078e0a4d */
[----:B------:R-:W-:Y:S01]  /*5360*/  ISETP.GE.AND P2, PT, R81, RZ, PT ;  /* 0x000000ff5100720c */ /* 0x000fe20003f46270 */
[----:B------:R-:W-:Y:S01]  /*5370*/  IMAD.MOV.U32 R81, RZ, RZ, R180 ;  /* 0x000000ffff517224 */ /* 0x000fe200078e00b4 */
[----:B------:R-:W2:Y:S01]  /*5380*/  LDL.LU R241, [R1+0x1c0] ;  /* 0x0001c00001f17983 */ /* 0x000ea20000300800 */
[----:B------:R-:W-:-:S02]  /*5390*/  IMAD.MOV.U32 R83, RZ, RZ, R181 ;  /* 0x000000ffff537224 */ /* 0x000fc400078e00b5 */
[----:B------:R-:W-:Y:S01]  /*53a0*/  @P0 IMAD.MOV.U32 R180, RZ, RZ, R190 ;  /* 0x000000ffffb40224 */ /* 0x000fe200078e00be */
[----:B------:R-:W2:Y:S01]  /*53b0*/  LDL.LU R240, [R1+0x1bc] ;  /* 0x0001bc0001f07983 */ /* 0x000ea20000300800 */
[----:B------:R-:W-:Y:S01]  /*53c0*/  @P0 IMAD.MOV.U32 R181, RZ, RZ, R189 ;  /* 0x000000ffffb50224 */ /* 0x000fe200078e00bd */
[----:B------:R-:W-:Y:S01]  /*53d0*/  ISETP.GE.AND P6, PT, R0, RZ, PT ;  /* 0x000000ff0000720c */ /* 0x000fe20003fc6270 */
[----:B------:R-:W-:-:S03]  /*53e0*/  @!P5 IMAD.IADD R102, R102, 0x1, -R77 ;  /* 0x000000016666d824 */ /* 0x000fc600078e0a4d */
[----:B------:R0:W2:Y:S01]  /*53f0*/  @P0 LDG.E.U8 R228, desc[UR20][R180.64] ;  /* 0x00000014b4e40981 */ /* 0x0000a2000c1e1100 */
[----:B------:R-:W-:Y:S01]  /*5400*/  ISETP.GE.AND P5, PT, R193, RZ, PT ;  /* 0x000000ffc100720c */ /* 0x000fe20003fa6270 */
[----:B------:R-:W-:Y:S01]  /*5410*/  IMAD.U32 R77, RZ, RZ, UR12 ;  /* 0x0000000cff4d7e24 */ /* 0x000fe2000f8e00ff */
[----:B------:R-:W-:Y:S01]  /*5420*/  PLOP3.LUT P0, PT, PT, PT, UP1, 0x80, 0x8 ;  /* 0x000000000008781c */ /* 0x000fe20003f0f018 */
[----:B0-----:R-:W-:Y:S02]  /*5430*/  IMAD.MOV.U32 R180, RZ, RZ, R242 ;  /* 0x000000ffffb47224 */ /* 0x001fe400078e00f2 */
[----:B------:R-:W-:Y:S01]  /*5440*/  IMAD R79, R77, 0x2, R79 ;  /* 0x000000024d4f7824 */ /* 0x000fe200078e024f */
[----:B------:R-:W-:Y:S01]  /*5450*/  PRMT R223, RZ, 0x7610, R223 ;  /* 0x00007610ffdf7816 */ /* 0x000fe200000000df */
[----:B------:R-:W-:Y:S01]  /*5460*/  IMAD.MOV.U32 R193, RZ, RZ, R180 ;  /* 0x000000ffffc17224 */ /* 0x000fe200078e00b4 */
[----:B------:R-:W-:Y:S01]  /*5470*/  LOP3.LUT R180, R100, 0x7c, RZ, 0xfc, !PT ;  /* 0x0000007c64b47812 */ /* 0x000fe200078efcff */
[----:B------:R-:W-:Y:S01]  /*5480*/  IMAD.MOV.U32 R181, RZ, RZ, R243 ;  /* 0x000000ffffb57224 */ /* 0x000fe200078e00f3 */
[----:B------:R-:W2:Y:S02]  /*5490*/  LDL.LU R242, [R1+0x1b8] ;  /* 0x0001b80001f27983 */ /* 0x000ea40000300800 */
[----:B------:R-:W-:Y:S01]  /*54a0*/  ISETP.LT.AND P0, PT, R180, UR22, P0 ;  /* 0x00000016b4007c0c */ /* 0x000fe20008701270 */
[----:B------:R-:W-:Y:S01]  /*54b0*/  @!P6 IMAD.MOV R112, RZ, RZ, -R112 ;  /* 0x000000ffff70e224 */ /* 0x000fe200078e0a70 */
[C---:B------:R-:W-:Y:S01]  /*54c0*/  IADD3 R180, P6, PT, R79.reuse, R137, RZ ;  /* 0x000000894fb47210 */ /* 0x040fe20007fde0ff */
[----:B------:R-:W-:Y:S01]  /*54d0*/  IMAD.MOV.U32 R77, RZ, RZ, R181 ;  /* 0x000000ffff4d7224 */ /* 0x000fe200078e00b5 */
[----:B------:R-:W2:Y:S02]  /*54e0*/  LDL.LU R243, [R1+0x1b4] ;  /* 0x0001b40001f37983 */ /* 0x000ea40000300800 */
[----:B------:R-:W-:-:S02]  /*54f0*/  LEA.HI.X.SX32 R181, R79, R136, 0x1, P6 ;  /* 0x000000884fb57211 */ /* 0x000fc400030f0eff */
[----:B------:R-:W-:Y:S01]  /*5500*/  ISETP.GE.AND P6, PT, R113, RZ, PT ;  /* 0x000000ff7100720c */ /* 0x000fe20003fc6270 */
[----:B------:R-:W-:Y:S02]  /*5510*/  IMAD.MOV.U32 R113, RZ, RZ, R244 ;  /* 0x000000ffff717224 */ /* 0x000fe400078e00f4 */
[----:B------:R-:W-:Y:S02]  /*5520*/  IMAD.MOV.U32 R79, RZ, RZ, R245 ;  /* 0x000000ffff4f7224 */ /* 0x000fe400078e00f5 */
[----:B------:R-:W2:Y:S04]  /*5530*/  LDL.LU R245, [R1+0x1b0] ;  /* 0x0001b00001f57983 */ /* 0x000ea80000300800 */
[----:B------:R0:W-:Y:S04]  /*5540*/  STL [R1+0x12c], R180 ;  /* 0x00012cb401007387 */ /* 0x0001e80000100800 */
[----:B------:R0:W2:Y:S01]  /*5550*/  @P0 LDG.E.U8 R223, desc[UR20][R180.64] ;  /* 0x00000014b4df0981 */ /* 0x0000a2000c1e1100 */
[----:B------:R-:W-:Y:S01]  /*5560*/  PLOP3.LUT P0, PT, PT, PT, UP1, 0x80, 0x8 ;  /* 0x000000000008781c */ /* 0x000fe20003f0f018 */
[----:B0-----:R-:W-:-:S02]  /*5570*/  IMAD.MOV.U32 R180, RZ, RZ, R113 ;  /* 0x000000ffffb47224 */ /* 0x001fc400078e0071 */
[----:B------:R-:W-:-:S04]  /*5580*/  IMAD.MOV.U32 R113, RZ, RZ, R87 ;  /* 0x000000ffff717224 */ /* 0x000fc800078e0057 */
[----:B------:R-:W-:Y:S01]  /*5590*/  @!P5 IMAD.MOV R113, RZ, RZ, -R113 ;  /* 0x000000ffff71d224 */ /* 0x000fe200078e0a71 */
[----:B------:R-:W-:Y:S01]  /*55a0*/  ISETP.GE.AND P5, PT, R157, RZ, PT ;  /* 0x000000ff9d00720c */ /* 0x000fe20003fa6270 */
[----:B------:R-:W-:Y:S01]  /*55b0*/  IMAD.MOV.U32 R157, RZ, RZ, R77 ;  /* 0x000000ffff9d7224 */ /* 0x000fe200078e004d */
[----:B------:R-:W-:Y:S01]  /*55c0*/  LOP3.LUT R77, R100, 0x6, RZ, 0xfc, !PT ;  /* 0x00000006644d7812 */ /* 0x000fe200078efcff */
[----:B------:R-:W-:-:S03]  /*55d0*/  @!P4 IMAD.MOV R115, RZ, RZ, -R115 ;  /* 0x000000ffff73c224 */ /* 0x000fc600078e0a73 */
[----:B------:R-:W-:Y:S02]  /*55e0*/  ISETP.LT.AND P0, PT, R77, UR22, P0 ;  /* 0x000000164d007c0c */ /* 0x000fe40008701270 */
[C---:B------:R-:W-:Y:S01]  /*55f0*/  IADD3 R77, P4, PT, R78.reuse, R137, RZ ;  /* 0x000000894e4d7210 */ /* 0x040fe20007f9e0ff */
[----:B------:R0:W-:Y:S03]  /*5600*/  STL [R1+0x128], R181 ;  /* 0x000128b501007387 */ /* 0x0001e60000100800 */
[----:B------:R-:W-:Y:S01]  /*5610*/  LEA.HI.X.SX32 R78, R78, R136, 0x1, P4 ;  /* 0x000000884e4e7211 */ /* 0x000fe200020f0eff */
[----:B------:R-:W-:Y:S01]  /*5620*/  @!P3 IMAD.MOV R114, RZ, RZ, -R114 ;  /* 0x000000ffff72b224 */ /* 0x000fe200078e0a72 */
[----:B------:R-:W2:Y:S01]  /*5630*/  LDL.LU R244, [R1+0x1ac] ;  /* 0x0001ac0001f47983 */ /* 0x000ea20000300800 */
[----:B------:R-:W-:Y:S02]  /*5640*/  ISETP.GE.AND P3, PT, R158, RZ, PT ;  /* 0x000000ff9e00720c */ /* 0x000fe40003f66270 */
[----:B------:R-:W-:-:S02]  /*5650*/  ISETP.GE.AND P4, PT, R159, RZ, PT ;  /* 0x000000ff9f00720c */ /* 0x000fc40003f86270 */
[----:B------:R-:W-:Y:S01]  /*5660*/  PRMT R218, RZ, 0x7610, R218 ;  /* 0x00007610ffda7816 */ /* 0x000fe200000000da */
[----:B------:R-:W-:Y:S02]  /*5670*/  @P0 IMAD.MOV.U32 R158, RZ, RZ, R77 ;  /* 0x000000ffff9e0224 */ /* 0x000fe400078e004d */
[----:B------:R-:W-:Y:S02]  /*5680*/  @P0 IMAD.MOV.U32 R159, RZ, RZ, R78 ;  /* 0x000000ffff9f0224 */ /* 0x000fe400078e004e */
[----:B------:R-:W-:Y:S02]  /*5690*/  IMAD.MOV.U32 R87, RZ, RZ, R101 ;  /* 0x000000ffff577224 */ /* 0x000fe400078e0065 */
[----:B------:R-:W-:Y:S01]  /*56a0*/  @!P2 IMAD.MOV R116, RZ, RZ, -R116 ;  /* 0x000000ffff74a224 */ /* 0x000fe200078e0a74 */
[----:B------:R1:W2:Y:S01]  /*56b0*/  @P0 LDG.E.U8 R218, desc[UR20][R158.64] ;  /* 0x000000149eda0981 */ /* 0x0002a2000c1e1100 */
[----:B------:R-:W-:Y:S02]  /*56c0*/  PLOP3.LUT P0, PT, PT, PT, UP1, 0x80, 0x8 ;  /* 0x000000000008781c */ /* 0x000fe40003f0f018 */
[----:B------:R-:W-:Y:S01]  /*56d0*/  ISETP.GE.AND P2, PT, R160, RZ, PT ;  /* 0x000000ffa000720c */ /* 0x000fe20003f46270 */
[----:B------:R-:W-:-:S02]  /*56e0*/  IMAD.MOV.U32 R160, RZ, RZ, R87 ;  /* 0x000000ffffa07224 */ /* 0x000fc400078e0057 */
[----:B------:R-:W-:Y:S02]  /*56f0*/  @!P5 IMAD.MOV R118, RZ, RZ, -R118 ;  /* 0x000000ffff76d224 */ /* 0x000fe400078e0a76 */
[----:B------:R-:W-:Y:S01]  /*5700*/  @!P6 IMAD.MOV R117, RZ, RZ, -R117 ;  /* 0x000000ffff75e224 */ /* 0x000fe200078e0a75 */
[----:B------:R-:W-:Y:S01]  /*5710*/  PRMT R202, RZ, 0x7610, R202 ;  /* 0x00007610ffca7816 */ /* 0x000fe200000000ca */
[----:B------:R-:W-:Y:S01]  /*5720*/  @!P4 IMAD.MOV R120, RZ, RZ, -R120 ;  /* 0x000000ffff78c224 */ /* 0x000fe200078e0a78 */
[----:B-1----:R-:W-:Y:S01]  /*5730*/  LOP3.LUT R159, R100, 0x16, RZ, 0xfc, !PT ;  /* 0x00000016649f7812 */ /* 0x002fe200078efcff */
[----:B------:R-:W-:Y:S01]  /*5740*/  IMAD.MOV.U32 R87, RZ, RZ, R79 ;  /* 0x000000ffff577224 */ /* 0x000fe200078e004f */
[----:B------:R-:W-:Y:S02]  /*5750*/  PRMT R201, RZ, 0x7610, R201 ;  /* 0x00007610ffc97816 */ /* 0x000fe400000000c9 */
[----:B------:R-:W-:Y:S01]  /*5760*/  PRMT R200, RZ, 0x7610, R200 ;  /* 0x00007610ffc87816 */ /* 0x000fe200000000c8 */
[----:B------:R-:W-:Y:S01]  /*5770*/  @!P3 IMAD.MOV R119, RZ, RZ, -R119 ;  /* 0x000000ffff77b224 */ /* 0x000fe200078e0a77 */
[----:B------:R-:W-:Y:S01]  /*5780*/  ISETP.LT.AND P0, PT, R159, UR22, P0 ;  /* 0x000000169f007c0c */ /* 0x000fe20008701270 */
[----:B------:R-:W3:Y:S01]  /*5790*/  LDL.LU R101, [R1+0x1a8] ;  /* 0x0001a80001657983 */ /* 0x000ee20000300800 */
[----:B------:R-:W-:-:S04]  /*57a0*/  IADD3 R79, P5, PT, R80, R137, RZ ;  /* 0x00000089504f7210 */ /* 0x000fc80007fbe0ff */
[----:B------:R-:W-:Y:S02]  /*57b0*/  LEA.HI.X.SX32 R80, R80, R136, 0x1, P5 ;  /* 0x0000008850507211 */ /* 0x000fe400028f0eff */
[----:B------:R-:W-:Y:S01]  /*57c0*/  ISETP.GE.AND P6, PT, R161, RZ, PT ;  /* 0x000000ffa100720c */ /* 0x000fe20003fc6270 */
[----:B------:R-:W-:-:S04]  /*57d0*/  IMAD.MOV.U32 R161, RZ, RZ, R180 ;  /* 0x000000ffffa17224 */ /* 0x000fc800078e00b4 */
[----:B------:R-:W-:Y:S02]  /*57e0*/  @P0 IMAD.MOV.U32 R158, RZ, RZ, R79 ;  /* 0x000000ffff9e0224 */ /* 0x000fe400078e004f */
[----:B------:R-:W-:Y:S01]  /*57f0*/  @P0 IMAD.MOV.U32 R159, RZ, RZ, R80 ;  /* 0x000000ffff9f0224 */ /* 0x000fe200078e0050 */
[----:B------:R-:W-:Y:S01]  /*5800*/  PLOP3.LUT P4, PT, PT, PT, UP1, 0x80, 0x8 ;  /* 0x000000000008781c */ /* 0x000fe20003f8f018 */
[----:B------:R-:W-:Y:S01]  /*5810*/  IMAD.MOV.U32 R180, RZ, RZ, R81 ;  /* 0x000000ffffb47224 */ /* 0x000fe200078e0051 */
[----:B------:R-:W-:Y:S02]  /*5820*/  LOP3.LUT R81, R100, 0x26, RZ, 0xfc, !PT ;  /* 0x0000002664517812 */ /* 0x000fe400078efcff */
[----:B------:R1:W3:Y:S01]  /*5830*/  @P0 LDG.E.U8 R202, desc[UR20][R158.64] ;  /* 0x000000149eca0981 */ /* 0x0002e2000c1e1100 */
[----:B------:R-:W-:Y:S01]  /*5840*/  ISETP.GE.AND P0, PT, R163, RZ, PT ;  /* 0x000000ffa300720c */ /* 0x000fe20003f06270 */
[----:B------:R-:W-:Y:S01]  /*5850*/  @!P6 IMAD.MOV R122, RZ, RZ, -R122 ;  /* 0x000000ffff7ae224 */ /* 0x000fe200078e0a7a */
[----:B------:R-:W-:-:S02]  /*5860*/  ISETP.LT.AND P4, PT, R81, UR22, P4 ;  /* 0x0000001651007c0c */ /* 0x000fc4000a781270 */
[----:B------:R-:W-:Y:S01]  /*5870*/  ISETP.GE.AND P5, PT, R162, RZ, PT ;  /* 0x000000ffa200720c */ /* 0x000fe20003fa6270 */
[----:B------:R-:W-:Y:S01]  /*5880*/  @!P2 IMAD.MOV R121, RZ, RZ, -R121 ;  /* 0x000000ffff79a224 */ /* 0x000fe200078e0a79 */
[----:B------:R-:W-:Y:S02]  /*5890*/  PLOP3.LUT P6, PT, PT, PT, UP1, 0x80, 0x8 ;  /* 0x000000000008781c */ /* 0x000fe40003fcf018 */
[----:B------:R-:W-:Y:S02]  /*58a0*/  LOP3.LUT R162, R100, 0x36, RZ, 0xfc, !PT ;  /* 0x0000003664a27812 */ /* 0x000fe400078efcff */
[----:B------:R-:W-:Y:S02]  /*58b0*/  IADD3 R81, P2, PT, R82, R137, RZ ;  /* 0x0000008952517210 */ /* 0x000fe40007f5e0ff */
[----:B------:R-:W-:Y:S01]  /*58c0*/  ISETP.LT.AND P6, PT, R162, UR22, P6 ;  /* 0x00000016a2007c0c */ /* 0x000fe2000b7c1270 */
[----:B------:R-:W-:Y:S01]  /*58d0*/  IMAD.MOV.U32 R162, RZ, RZ, R161 ;  /* 0x000000ffffa27224 */ /* 0x000fe200078e00a1 */
[----:B------:R-:W-:Y:S01]  /*58e0*/  LEA.HI.X.SX32 R82, R82, R136, 0x1, P2 ;  /* 0x0000008852527211 */ /* 0x000fe200010f0eff */
[----:B------:R-:W-:-:S02]  /*58f0*/  IMAD.MOV.U32 R161, RZ, RZ, R157 ;  /* 0x000000ffffa17224 */ /* 0x000fc400078e009d */
[----:B------:R-:W-:Y:S02]  /*5900*/  @!P0 IMAD.MOV R124, RZ, RZ, -R124 ;  /* 0x000000ffff7c8224 */ /* 0x000fe400078e0a7c */
[----:B------:R-:W-:Y:S01]  /*5910*/  IMAD.MOV.U32 R157, RZ, RZ, R83 ;  /* 0x000000ffff9d7224 */ /* 0x000fe200078e0053 */
[C---:B------:R-:W-:Y:S01]  /*5920*/  IADD3 R83, P0, PT, R84.reuse, R137, RZ ;  /* 0x0000008954537210 */ /* 0x040fe20007f1e0ff */
[----:B-1----:R-:W-:Y:S02]  /*5930*/  @P4 IMAD.MOV.U32 R158, RZ, RZ, R81 ;  /* 0x000000ffff9e4224 */ /* 0x002fe400078e0051 */
[----:B------:R-:W-:Y:S01]  /*5940*/  @P4 IMAD.MOV.U32 R159, RZ, RZ, R82 ;  /* 0x000000ffff9f4224 */ /* 0x000fe200078e0052 */
[----:B------:R-:W-:-:S04]  /*5950*/  LEA.HI.X.SX32 R84, R84, R136, 0x1, P0 ;  /* 0x0000008854547211 */ /* 0x000fc800000f0eff */
[----:B------:R1:W3:Y:S01]  /*5960*/  @P4 LDG.E.U8 R201, desc[UR20][R158.64] ;  /* 0x000000149ec94981 */ /* 0x0002e2000c1e1100 */
[----:B------:R-:W-:Y:S01]  /*5970*/  ISETP.GE.AND P4, PT, R166, RZ, PT ;  /* 0x000000ffa600720c */ /* 0x000fe20003f86270 */
[----:B------:R-:W-:Y:S02]  /*5980*/  IMAD.MOV.U32 R163, RZ, RZ, R160 ;  /* 0x000000ffffa37224 */ /* 0x000fe400078e00a0 */
[----:B------:R-:W-:Y:S02]  /*5990*/  IMAD.MOV.U32 R160, RZ, RZ, R193 ;  /* 0x000000ffffa07224 */ /* 0x000fe400078e00c1 */
[----:B-1----:R-:W-:Y:S02]  /*59a0*/  @P6 IMAD.MOV.U32 R158, RZ, RZ, R83 ;  /* 0x000000ffff9e6224 */ /* 0x002fe400078e0053 */
[----:B------:R-:W-:Y:S02]  /*59b0*/  @P6 IMAD.MOV.U32 R159, RZ, RZ, R84 ;  /* 0x000000ffff9f6224 */ /* 0x000fe400078e0054 */
[----:B------:R-:W-:Y:S01]  /*59c0*/  IMAD.MOV.U32 R193, RZ, RZ, R85 ;  /* 0x000000ffffc17224 */ /* 0x000fe200078e0055 */
[----:B------:R-:W-:-:S02]  /*59d0*/  LOP3.LUT R85, R100, 0x46, RZ, 0xfc, !PT ;  /* 0x0000004664557812 */ /* 0x000fc400078efcff */
[----:B------:R1:W3:Y:S01]  /*59e0*/  @P6 LDG.E.U8 R200, desc[UR20][R158.64] ;  /* 0x000000149ec86981 */ /* 0x0002e2000c1e1100 */
[----:B------:R-:W-:Y:S02]  /*59f0*/  PLOP3.LUT P6, PT, PT, PT, UP1, 0x80, 0x8 ;  /* 0x000000000008781c */ /* 0x000fe40003fcf018 */
[----:B------:R-:W-:Y:S02]  /*5a00*/  ISETP.GE.AND P3, PT, R164, RZ, PT ;  /* 0x000000ffa400720c */ /* 0x000fe40003f66270 */
[----:B------:R-:W-:Y:S01]  /*5a10*/  ISETP.LT.AND P6, PT, R85, UR22, P6 ;  /* 0x0000001655007c0c */ /* 0x000fe2000b7c1270 */
[----:B------:R-:W-:Y:S01]  /*5a20*/  @!P4 IMAD.MOV R127, RZ, RZ, -R127 ;  /* 0x000000ffff7fc224 */ /* 0x000fe200078e0a7f */
[----:B------:R-:W-:-:S04]  /*5a30*/  IADD3 R85, P4, PT, R86, R137, RZ ;  /* 0x0000008956557210 */ /* 0x000fc80007f9e0ff */
[----:B------:R-:W-:Y:S02]  /*5a40*/  LEA.HI.X.SX32 R86, R86, R136, 0x1, P4 ;  /* 0x0000008856567211 */ /* 0x000fe400020f0eff */
[----:B------:R-:W-:-:S03]  /*5a50*/  PRMT R199, RZ, 0x7610, R199 ;  /* 0x00007610ffc77816 */ /* 0x000fc600000000c7 */
[----:B------:R-:W-:Y:S01]  /*5a60*/  @!P3 IMAD.MOV R125, RZ, RZ, -R125 ;  /* 0x000000ffff7db224 */ /* 0x000fe200078e0a7d */
[----:B------:R-:W-:Y:S01]  /*5a70*/  ISETP.GE.AND P3, PT, R175, RZ, PT ;  /* 0x000000ffaf00720c */ /* 0x000fe20003f66270 */
[----:B-1----:R-:W-:Y:S02]  /*5a80*/  @P6 IMAD.MOV.U32 R158, RZ, RZ, R85 ;  /* 0x000000ffff9e6224 */ /* 0x002fe400078e0055 */
[----:B------:R-:W-:Y:S01]  /*5a90*/  @P6 IMAD.MOV.U32 R159, RZ, RZ, R86 ;  /* 0x000000ffff9f6224 */ /* 0x000fe200078e0056 */
[----:B------:R-:W-:Y:S01]  /*5aa0*/  LOP3.LUT R164, R100, 0x56, RZ, 0xfc, !PT ;  /* 0x0000005664a47812 */ /* 0x000fe200078efcff */
[----:B------:R-:W-:-:S03]  /*5ab0*/  @!P5 IMAD.MOV R123, RZ, RZ, -R123 ;  /* 0x000000ffff7bd224 */ /* 0x000fc600078e0a7b */
[----:B------:R1:W3:Y:S01]  /*5ac0*/  @P6 LDG.E.U8 R199, desc[UR20][R158.64] ;  /* 0x000000149ec76981 */ /* 0x0002e2000c1e1100 */
[----:B------:R-:W-:Y:S02]  /*5ad0*/  PLOP3.LUT P6, PT, PT, PT, UP1, 0x80, 0x8 ;  /* 0x000000000008781c */ /* 0x000fe40003fcf018 */
[----:B------:R-:W-:Y:S02]  /*5ae0*/  ISETP.GE.AND P5, PT, R167, RZ, PT ;  /* 0x000000ffa700720c */ /* 0x000fe40003fa6270 */
[----:B------:R-:W-:Y:S01]  /*5af0*/  ISETP.LT.AND P6, PT, R164, UR22, P6 ;  /* 0x00000016a4007c0c */ /* 0x000fe2000b7c1270 */
[----:B------:R-:W-:Y:S02]  /*5b00*/  IMAD.MOV.U32 R164, RZ, RZ, R163 ;  /* 0x000000ffffa47224 */ /* 0x000fe400078e00a3 */
[----:B------:R-:W-:Y:S02]  /*5b10*/  IMAD.MOV.U32 R163, RZ, RZ, R162 ;  /* 0x000000ffffa37224 */ /* 0x000fe400078e00a2 */
[----:B------:R-:W-:-:S02]  /*5b20*/  @!P3 IMAD.MOV R130, RZ, RZ, -R130 ;  /* 0x000000ffff82b224 */ /* 0x000fc400078e0a82 */
[----:B------:R-:W-:Y:S01]  /*5b30*/  IMAD.MOV.U32 R162, RZ, RZ, R87 ;  /* 0x000000ffffa27224 */ /* 0x000fe200078e0057 */
[----:B------:R-:W-:-:S04]  /*5b40*/  IADD3 R87, P3, PT, R88, R137, RZ ;  /* 0x0000008958577210 */ /* 0x000fc80007f7e0ff */
[----:B------:R-:W-:Y:S01]  /*5b50*/  LEA.HI.X.SX32 R88, R88, R136, 0x1, P3 ;  /* 0x0000008858587211 */ /* 0x000fe200018f0eff */
[----:B------:R-:W-:Y:S01]  /*5b60*/  @!P5 IMAD.MOV R128, RZ, RZ, -R128 ;  /* 0x000000ffff80d224 */ /* 0x000fe200078e0a80 */
[----:B------:R-:W-:Y:S01]  /*5b70*/  ISETP.GE.AND P3, PT, R198, RZ, PT ;  /* 0x000000ffc600720c */ /* 0x000fe20003f66270 */
[----:B-1----:R-:W-:Y:S01]  /*5b80*/  @P6 IMAD.MOV.U32 R158, RZ, RZ, R87 ;  /* 0x000000ffff9e6224 */ /* 0x002fe200078e0057 */
[----:B------:R-:W-:Y:S01]  /*5b90*/  PRMT R198, RZ, 0x7610, R198 ;  /* 0x00007610ffc67816 */ /* 0x000fe200000000c6 */
[----:B------:R-:W-:Y:S01]  /*5ba0*/  @P6 IMAD.MOV.U32 R159, RZ, RZ, R88 ;  /* 0x000000ffff9f6224 */ /* 0x000fe200078e0058 */
[----:B------:R-:W-:Y:S02]  /*5bb0*/  ISETP.GE.AND P5, PT, R192, RZ, PT ;  /* 0x000000ffc000720c */ /* 0x000fe40003fa6270 */
[----:B------:R-:W-:Y:S02]  /*5bc0*/  ISETP.GE.AND P2, PT, R165, RZ, PT ;  /* 0x000000ffa500720c */ /* 0x000fe40003f46270 */
[----:B------:R1:W3:Y:S01]  /*5bd0*/  @P6 LDG.E.U8 R198, desc[UR20][R158.64] ;  /* 0x000000149ec66981 */ /* 0x0002e2000c1e1100 */
[----:B------:R-:W-:-:S02]  /*5be0*/  PLOP3.LUT P6, PT, PT, PT, UP1, 0x80, 0x8 ;  /* 0x000000000008781c */ /* 0x000fc40003fcf018 */
[----:B------:R-:W-:Y:S02]  /*5bf0*/  LOP3.LUT R165, R100, 0x66, RZ, 0xfc, !PT ;  /* 0x0000006664a57812 */ /* 0x000fe400078efcff */
[----:B------:R-:W-:Y:S02]  /*5c00*/  ISETP.GE.AND P0, PT, R172, RZ, PT ;  /* 0x000000ffac00720c */ /* 0x000fe40003f06270 */
[----:B------:R-:W-:Y:S02]  /*5c10*/  ISETP.LT.AND P6, PT, R165, UR22, P6 ;  /* 0x00000016a5007c0c */ /* 0x000fe4000b7c1270 */
[----:B------:R-:W-:Y:S01]  /*5c20*/  @!P5 IMAD.MOV R133, RZ, RZ, -R133 ;  /* 0x000000ffff85d224 */ /* 0x000fe200078e0a85 */
[----:B------:R-:W-:-:S04]  /*5c30*/  IADD3 R172, P5, PT, R171, R137, RZ ;  /* 0x00000089abac7210 */ /* 0x000fc80007fbe0ff */
[----:B------:R-:W-:-:S04]  /*5c40*/  LEA.HI.X.SX32 R171, R171, R136, 0x1, P5 ;  /* 0x00000088abab7211 */ /* 0x000fc800028f0eff */
[----:B------:R-:W-:Y:S01]  /*5c50*/  @!P0 IMAD.MOV R129, RZ, RZ, -R129 ;  /* 0x000000ffff818224 */ /* 0x000fe200078e0a81 */
[----:B------:R-:W-:Y:S01]  /*5c60*/  ISETP.GE.AND P0, PT, R197, RZ, PT ;  /* 0x000000ffc500720c */ /* 0x000fe20003f06270 */
[----:B-1----:R-:W-:Y:S01]  /*5c70*/  @P6 IMAD.MOV.U32 R158, RZ, RZ, R172 ;  /* 0x000000ffff9e6224 */ /* 0x002fe200078e00ac */
[----:B------:R-:W-:Y:S01]  /*5c80*/  PRMT R197, RZ, 0x7610, R197 ;  /* 0x00007610ffc57816 */ /* 0x000fe200000000c5 */
[----:B------:R-:W-:Y:S01]  /*5c90*/  @P6 IMAD.MOV.U32 R159, RZ, RZ, R171 ;  /* 0x000000ffff9f6224 */ /* 0x000fe200078e00ab */
[----:B------:R-:W-:-:S04]  /*5ca0*/  LOP3.LUT R100, R100, 0x76, RZ, 0xfc, !PT ;  /* 0x0000007664647812 */ /* 0x000fc800078efcff */
[----:B------:R1:W3:Y:S01]  /*5cb0*/  @P6 LDG.E.U8 R197, desc[UR20][R158.64] ;  /* 0x000000149ec56981 */ /* 0x0002e2000c1e1100 */
[----:B------:R-:W-:-:S04]  /*5cc0*/  PLOP3.LUT P6, PT, PT, PT, UP1, 0x80, 0x8 ;  /* 0x000000000008781c */ /* 0x000fc80003fcf018 */
[----:B------:R-:W-:Y:S02]  /*5cd0*/  ISETP.LT.AND P6, PT, R100, UR22, P6 ;  /* 0x0000001664007c0c */ /* 0x000fe4000b7c1270 */
[----:B------:R-:W0:Y:S01]  /*5ce0*/  S2R R100, SR_TID.X ;  /* 0x0000000000647919 */ /* 0x000e220000002100 */
[----:B------:R-:W-:Y:S01]  /*5cf0*/  @!P2 IMAD.MOV R126, RZ, RZ, -R126 ;  /* 0x000000ffff7ea224 */ /* 0x000fe200078e0a7e */
[----:B------:R-:W-:Y:S01]  /*5d00*/  ISETP.GE.AND P2, PT, R186, RZ, PT ;  /* 0x000000ffba00720c */ /* 0x000fe20003f46270 */
[----:B------:R-:W-:Y:S01]  /*5d10*/  @!P0 IMAD.MOV R134, RZ, RZ, -R134 ;  /* 0x000000ffff868224 */ /* 0x000fe200078e0a86 */
[----:B------:R-:W-:Y:S01]  /*5d20*/  ISETP.GE.AND P0, PT, R217, RZ, PT ;  /* 0x000000ffd900720c */ /* 0x000fe20003f06270 */
[----:B------:R-:W-:Y:S02]  /*5d30*/  @!P3 IMAD.MOV R135, RZ, RZ, -R135 ;  /* 0x000000ffff87b224 */ /* 0x000fe400078e0a87 */
[----:B------:R-:W-:Y:S01]  /*5d40*/  IMAD.MOV.U32 R166, RZ, RZ, R193 ;  /* 0x000000ffffa67224 */ /* 0x000fe200078e00c1 */
[----:B------:R-:W-:-:S04]  /*5d50*/  IADD3 R193, P3, PT, R191, R137, RZ ;  /* 0x00000089bfc17210 */ /* 0x000fc80007f7e0ff */
[----:B------:R-:W-:Y:S01]  /*5d60*/  LEA.HI.X.SX32 R191, R191, R136, 0x1, P3 ;  /* 0x00000088bfbf7211 */ /* 0x000fe200018f0eff */
[----:B-1----:R-:W-:Y:S01]  /*5d70*/  @P6 IMAD.MOV.U32 R158, RZ, RZ, R193 ;  /* 0x000000ffff9e6224 */ /* 0x002fe200078e00c1 */
[----:B------:R-:W-:Y:S01]  /*5d80*/  PRMT R192, RZ, 0x7610, R192 ;  /* 0x00007610ffc07816 */ /* 0x000fe200000000c0 */
[----:B------:R-:W-:Y:S01]  /*5d90*/  @!P2 IMAD.MOV R131, RZ, RZ, -R131 ;  /* 0x000000ffff83a224 */ /* 0x000fe200078e0a83 */
[----:B------:R-:W-:Y:S01]  /*5da0*/  ISETP.GE.AND P2, PT, R209, RZ, PT ;  /* 0x000000ffd100720c */ /* 0x000fe20003f46270 */
[----:B------:R-:W-:Y:S01]  /*5db0*/  @P6 IMAD.MOV.U32 R159, RZ, RZ, R191 ;  /* 0x000000ffff9f6224 */ /* 0x000fe200078e00bf */
[----:B------:R-:W-:Y:S01]  /*5dc0*/  ISETP.GE.AND P4, PT, R187, RZ, PT ;  /* 0x000000ffbb00720c */ /* 0x000fe20003f86270 */
[----:B------:R-:W-:Y:S02]  /*5dd0*/  IMAD.MOV.U32 R209, RZ, RZ, R160 ;  /* 0x000000ffffd17224 */ /* 0x000fe400078e00a0 */
[----:B------:R-:W-:Y:S01]  /*5de0*/  @!P0 IMAD.MOV R156, RZ, RZ, -R156 ;  /* 0x000000ffff9c8224 */ /* 0x000fe200078e0a9c */
[----:B------:R-:W-:Y:S01]  /*5df0*/  PLOP3.LUT P0, PT, PT, PT, UP1, 0x80, 0x8 ;  /* 0x000000000008781c */ /* 0x000fe20003f0f018 */
[----:B------:R1:W3:Y:S01]  /*5e00*/  @P6 LDG.E.U8 R192, desc[UR20][R158.64] ;  /* 0x000000149ec06981 */ /* 0x0002e2000c1e1100 */
[----:B------:R-:W-:-:S02]  /*5e10*/  ISETP.GE.AND P5, PT, R211, RZ, PT ;  /* 0x000000ffd300720c */ /* 0x000fc40003fa6270 */
[----:B0-----:R-:W-:Y:S01]  /*5e20*/  LEA.HI R160, R100, 0xe, RZ, 0x1a ;  /* 0x0000000e64a07811 */ /* 0x001fe200078fd0ff */
[----:B-1----:R-:W-:-:S03]  /*5e30*/  IMAD.MOV.U32 R158, RZ, RZ, R90 ;  /* 0x000000ffff9e7224 */ /* 0x002fc600078e005a */
[C---:B------:R-:W-:Y:S01]  /*5e40*/  ISETP.LT.AND P0, PT, R160.reuse, UR22, P0 ;  /* 0x00000016a0007c0c */ /* 0x040fe20008701270 */
[----:B------:R-:W-:Y:S02]  /*5e50*/  IMAD R90, R160, UR12, RZ ;  /* 0x0000000ca05a7c24 */ /* 0x000fe4000f8e02ff */
[----:B------:R-:W-:Y:S02]  /*5e60*/  IMAD.MOV.U32 R167, RZ, RZ, R157 ;  /* 0x000000ffffa77224 */ /* 0x000fe400078e009d */
[----:B------:R-:W-:Y:S01]  /*5e70*/  IMAD.MOV.U32 R157, RZ, RZ, R89 ;  /* 0x000000ffff9d7224 */ /* 0x000fe200078e0059 */
[----:B------:R-:W-:Y:S01]  /*5e80*/  IADD3 R89, P6, PT, R90, R137, RZ ;  /* 0x000000895a597210 */ /* 0x000fe20007fde0ff */
[----:B------:R-:W-:Y:S01]  /*5e90*/  @!P4 IMAD.MOV R132, RZ, RZ, -R132 ;  /* 0x000000ffff84c224 */ /* 0x000fe200078e0a84 */
[----:B------:R-:W-:Y:S02]  /*5ea0*/  ISETP.GE.AND P4, PT, R210, RZ, PT ;  /* 0x000000ffd200720c */ /* 0x000fe40003f86270 */
[----:B------:R-:W-:Y:S01]  /*5eb0*/  LEA.HI.X.SX32 R90, R90, R136, 0x1, P6 ;  /* 0x000000885a5a7211 */ /* 0x000fe200030f0eff */
[----:B------:R-:W-:Y:S01]  /*5ec0*/  IMAD.MOV.U32 R165, RZ, RZ, R161 ;  /* 0x000000ffffa57224 */ /* 0x000fe200078e00a1 */
[----:B------:R-:W-:Y:S01]  /*5ed0*/  PRMT R187, RZ, 0x7610, R187 ;  /* 0x00007610ffbb7816 */ /* 0x000fe200000000bb */
[----:B------:R-:W-:Y:S01]  /*5ee0*/  @!P5 IMAD.MOV R155, RZ, RZ, -R155 ;  /* 0x000000ffff9bd224 */ /* 0x000fe200078e0a9b */
[----:B------:R-:W-:Y:S01]  /*5ef0*/  ISETP.GE.AND P5, PT, R221, RZ, PT ;  /* 0x000000ffdd00720c */ /* 0x000fe20003fa6270 */
[----:B------:R-:W-:-:S02]  /*5f00*/  @P0 IMAD.MOV.U32 R160, RZ, RZ, R89 ;  /* 0x000000ffffa00224 */ /* 0x000fc400078e0059 */
[----:B------:R-:W-:Y:S01]  /*5f10*/  @P0 IMAD.MOV.U32 R161, RZ, RZ, R90 ;  /* 0x000000ffffa10224 */ /* 0x000fe200078e005a */
[----:B------:R-:W-:Y:S01]  /*5f20*/  LEA.HI R210, R100, 0x1e, RZ, 0x1a ;  /* 0x0000001e64d27811 */ /* 0x000fe200078fd0ff */
[----:B------:R-:W-:-:S03]  /*5f30*/  IMAD.MOV.U32 R159, RZ, RZ, R92 ;  /* 0x000000ffff9f7224 */ /* 0x000fc600078e005c */
[----:B------:R0:W3:Y:S01]  /*5f40*/  @P0 LDG.E.U8 R187, desc[UR20][R160.64] ;  /* 0x00000014a0bb0981 */ /* 0x0000e2000c1e1100 */
[----:B------:R-:W-:Y:S01]  /*5f50*/  PLOP3.LUT P0, PT, PT, PT, UP1, 0x80, 0x8 ;  /* 0x000000000008781c */ /* 0x000fe20003f0f018 */
[----:B------:R-:W-:Y:S01]  /*5f60*/  @!P4 IMAD.MOV R158, RZ, RZ, -R158 ;  /* 0x000000ffff9ec224 */ /* 0x000fe200078e0a9e */
[----:B------:R-:W-:Y:S01]  /*5f70*/  ISETP.GE.AND P4, PT, R222, RZ, PT ;  /* 0x000000ffde00720c */ /* 0x000fe20003f86270 */
[C---:B------:R-:W-:Y:S01]  /*5f80*/  IMAD R92, R210.reuse, UR12, RZ ;  /* 0x0000000cd25c7c24 */ /* 0x040fe2000f8e02ff */
[----:B------:R-:W-:Y:S01]  /*5f90*/  ISETP.LT.AND P0, PT, R210, UR22, P0 ;  /* 0x00000016d2007c0c */ /* 0x000fe20008701270 */
[----:B------:R-:W-:Y:S02]  /*5fa0*/  @!P5 IMAD.MOV R154, RZ, RZ, -R154 ;  /* 0x000000ffff9ad224 */ /* 0x000fe400078e0a9a */
[----:B0-----:R-:W-:Y:S01]  /*5fb0*/  IMAD.MOV.U32 R160, RZ, RZ, R91 ;  /* 0x000000ffffa07224 */ /* 0x001fe200078e005b */
[----:B------:R-:W-:Y:S01]  /*5fc0*/  IADD3 R91, P5, PT, R92, R137, RZ ;  /* 0x000000895c5b7210 */ /* 0x000fe20007fbe0ff */
[----:B------:R-:W-:Y:S01]  /*5fd0*/  @!P2 IMAD.MOV R157, RZ, RZ, -R157 ;  /* 0x000000ffff9da224 */ /* 0x000fe200078e0a9d */
[----:B------:R-:W-:-:S02]  /*5fe0*/  ISETP.GE.AND P2, PT, R220, RZ, PT ;  /* 0x000000ffdc00720c */ /* 0x000fc40003f46270 */
[----:B------:R-:W-:-:S03]  /*5ff0*/  LEA.HI.X.SX32 R92, R92, R136, 0x1, P5 ;  /* 0x000000885c5c7211 */ /* 0x000fc600028f0eff */
[----:B------:R-:W-:Y:S01]  /*6000*/  @!P4 IMAD.MOV R160, RZ, RZ, -R160 ;  /* 0x000000ffffa0c224 */ /* 0x000fe200078e0aa0 */
[----:B------:R-:W-:Y:S01]  /*6010*/  ISETP.GE.AND P3, PT, R219, RZ, PT ;  /* 0x000000ffdb00720c */ /* 0x000fe20003f66270 */
[----:B------:R-:W-:Y:S01]  /*6020*/  IMAD.MOV.U32 R217, RZ, RZ, R163 ;  /* 0x000000ffffd97224 */ /* 0x000fe200078e00a3 */
[----:B------:R-:W-:Y:S01]  /*6030*/  PRMT R186, RZ, 0x7610, R186 ;  /* 0x00007610ffba7816 */ /* 0x000fe200000000ba */
[----:B------:R-:W-:Y:S01]  /*6040*/  IMAD.MOV.U32 R219, RZ, RZ, R162 ;  /* 0x000000ffffdb7224 */ /* 0x000fe200078e00a2 */
[----:B------:R-:W-:Y:S01]  /*6050*/  ISETP.GE.AND P4, PT, R226, RZ, PT ;  /* 0x000000ffe200720c */ /* 0x000fe20003f86270 */
[----:B------:R-:W-:Y:S02]  /*6060*/  @P0 IMAD.MOV.U32 R162, RZ, RZ, R91 ;  /* 0x000000ffffa20224 */ /* 0x000fe400078e005b */
[----:B------:R-:W-:Y:S01]  /*6070*/  @P0 IMAD.MOV.U32 R163, RZ, RZ, R92 ;  /* 0x000000ffffa30224 */ /* 0x000fe200078e005c */
[----:B------:R-:W-:Y:S01]  /*6080*/  ISETP.GE.AND P6, PT, R224, RZ, PT ;  /* 0x000000ffe000720c */ /* 0x000fe20003fc6270 */
[----:B------:R-:W-:Y:S01]  /*6090*/  IMAD.MOV.U32 R211, RZ, RZ, R164 ;  /* 0x000000ffffd37224 */ /* 0x000fe200078e00a4 */
[----:B------:R-:W-:-:S02]  /*60a0*/  LEA.HI R164, R100, 0x2e, RZ, 0x1a ;  /* 0x0000002e64a47811 */ /* 0x000fc400078fd0ff */
[----:B------:R0:W3:Y:S01]  /*60b0*/  @P0 LDG.E.U8 R186, desc[UR20][R162.64] ;  /* 0x00000014a2ba0981 */ /* 0x0000e2000c1e1100 */
[----:B------:R-:W-:Y:S01]  /*60c0*/  PLOP3.LUT P0, PT, PT, PT, UP1, 0x80, 0x8 ;  /* 0x000000000008781c */ /* 0x000fe20003f0f018 */
[----:B------:R-:W-:Y:S01]  /*60d0*/  @!P2 IMAD.MOV R153, RZ, RZ, -R153 ;  /* 0x000000ffff99a224 */ /* 0x000fe200078e0a99 */
[----:B------:R-:W-:Y:S01]  /*60e0*/  ISETP.GE.AND P2, PT, R227, RZ, PT ;  /* 0x000000ffe300720c */ /* 0x000fe20003f46270 */
[----:B------:R-:W-:Y:S01]  /*60f0*/  IMAD.MOV.U32 R161, RZ, RZ, R94 ;  /* 0x000000ffffa17224 */ /* 0x000fe200078e005e */
[C---:B------:R-:W-:Y:S01]  /*6100*/  ISETP.LT.AND P0, PT, R164.reuse, UR22, P0 ;  /* 0x00000016a4007c0c */ /* 0x040fe20008701270 */
[----:B------:R-:W-:Y:S02]  /*6110*/  IMAD R94, R164, UR12, RZ ;  /* 0x0000000ca45e7c24 */ /* 0x000fe4000f8e02ff */
[----:B0-----:R-:W-:-:S04]  /*6120*/  IMAD.MOV.U32 R162, RZ, RZ, R93 ;  /* 0x000000ffffa27224 */ /* 0x001fc800078e005d */
[----:B------:R-:W-:Y:S01]  /*6130*/  @!P4 IMAD.MOV R162, RZ, RZ, -R162 ;  /* 0x000000ffffa2c224 */ /* 0x000fe200078e0aa2 */
[----:B------:R-:W-:Y:S01]  /*6140*/  IADD3 R93, P4, PT, R94, R137, RZ ;  /* 0x000000895e5d7210 */ /* 0x000fe20007f9e0ff */
[----:B------:R-:W-:Y:S01]  /*6150*/  @!P6 IMAD.MOV R152, RZ, RZ, -R152 ;  /* 0x000000ffff98e224 */ /* 0x000fe200078e0a98 */
[----:B------:R-:W-:Y:S01]  /*6160*/  ISETP.GE.AND P6, PT, R230, RZ, PT ;  /* 0x000000ffe600720c */ /* 0x000fe20003fc6270 */
        /* <DEDUP_REMOVED lines=10> */
[----:B------:R-:W-:-:S03]  /*6210*/  @!P6 IMAD.MOV R149, RZ, RZ, -R149 ;  /* 0x000000ffff95e224 */ /* 0x000fc600078e0a95 */
[----:B------:R0:W4:Y:S01]  /*6220*/  @P0 LDG.E.U8 R181, desc[UR20][R164.64] ;  /* 0x00000014a4b50981 */ /* 0x000122000c1e1100 */
[----:B------:R-:W-:Y:S01]  /*6230*/  PLOP3.LUT P0, PT, PT, PT, UP1, 0x80, 0x8 ;  /* 0x000000000008781c */ /* 0x000fe20003f0f018 */
[----:B------:R-:W-:Y:S01]  /*6240*/  @!P3 IMAD.MOV R151, RZ, RZ, -R151 ;  /* 0x000000ffff97b224 */ /* 0x000fe200078e0a97 */
[----:B------:R-:W-:Y:S01]  /*6250*/  ISETP.GE.AND P6, PT, R237, RZ, PT ;  /* 0x000000ffed00720c */ /* 0x000fe20003fc6270 */
[----:B------:R-:W-:Y:S01]  /*6260*/  IMAD.MOV.U32 R163, RZ, RZ, R96 ;  /* 0x000000ffffa37224 */ /* 0x000fe200078e0060 */
[----:B------:R-:W-:Y:S01]  /*6270*/  ISETP.GE.AND P3, PT, R233, RZ, PT ;  /* 0x000000ffe900720c */ /* 0x000fe20003f66270 */
[C---:B------:R-:W-:Y:S01]  /*6280*/  IMAD R96, R220.reuse, UR12, RZ ;  /* 0x0000000cdc607c24 */ /* 0x040fe2000f8e02ff */
[----:B------:R-:W-:Y:S01]  /*6290*/  ISETP.LT.AND P0, PT, R220, UR22, P0 ;  /* 0x00000016dc007c0c */ /* 0x000fe20008701270 */
[----:B0-----:R-:W-:-:S04]  /*62a0*/  IMAD.MOV.U32 R164, RZ, RZ, R95 ;  /* 0x000000ffffa47224 */ /* 0x001fc800078e005f */
[----:B------:R-:W-:Y:S01]  /*62b0*/  @!P2 IMAD.MOV R164, RZ, RZ, -R164 ;  /* 0x000000ffffa4a224 */ /* 0x000fe200078e0aa4 */
[----:B------:R-:W-:Y:S01]  /*62c0*/  IADD3 R95, P2, PT, R96, R137, RZ ;  /* 0x00000089605f7210 */ /* 0x000fe20007f5e0ff */
[----:B------:R-:W-:-:S03]  /*62d0*/  IMAD.MOV.U32 R224, RZ, RZ, R219 ;  /* 0x000000ffffe07224 */ /* 0x000fc600078e00db */
[----:B------:R-:W-:Y:S01]  /*62e0*/  LEA.HI.X.SX32 R96, R96, R136, 0x1, P2 ;  /* 0x0000008860607211 */ /* 0x000fe200010f0eff */
[----:B------:R-:W-:Y:S01]  /*62f0*/  IMAD.MOV.U32 R221, RZ, RZ, R217 ;  /* 0x000000ffffdd7224 */ /* 0x000fe200078e00d9 */
[----:B------:R-:W-:Y:S01]  /*6300*/  PRMT R175, RZ, 0x7610, R175 ;  /* 0x00007610ffaf7816 */ /* 0x000fe200000000af */
[----:B------:R-:W-:Y:S02]  /*6310*/  IMAD.MOV.U32 R219, RZ, RZ, R209 ;  /* 0x000000ffffdb7224 */ /* 0x000fe400078e00d1 */
[----:B------:R-:W-:Y:S01]  /*6320*/  @!P6 IMAD.MOV R147, RZ, RZ, -R147 ;  /* 0x000000ffff93e224 */ /* 0x000fe200078e0a93 */
[----:B--2---:R-:W-:Y:S01]  /*6330*/  ISETP.GE.AND P6, PT, R240, RZ, PT ;  /* 0x000000fff000720c */ /* 0x004fe20003fc6270 */
[----:B------:R-:W-:Y:S01]  /*6340*/  @!P3 IMAD.MOV R150, RZ, RZ, -R150 ;  /* 0x000000ffff96b224 */ /* 0x000fe200078e0a96 */
[----:B------:R-:W-:Y:S01]  /*6350*/  ISETP.GE.AND P3, PT, R236, RZ, PT ;  /* 0x000000ffec00720c */ /* 0x000fe20003f66270 */
[----:B------:R-:W-:Y:S02]  /*6360*/  IMAD.MOV.U32 R217, RZ, RZ, R167 ;  /* 0x000000ffffd97224 */ /* 0x000fe400078e00a7 */
[----:B------:R-:W-:-:S02]  /*6370*/  IMAD.MOV.U32 R209, RZ, RZ, R166 ;  /* 0x000000ffffd17224 */ /* 0x000fc400078e00a6 */
[----:B------:R-:W-:Y:S02]  /*6380*/  @P0 IMAD.MOV.U32 R166, RZ, RZ, R95 ;  /* 0x000000ffffa60224 */ /* 0x000fe400078e005f */
[----:B------:R-:W-:Y:S01]  /*6390*/  @P0 IMAD.MOV.U32 R167, RZ, RZ, R96 ;  /* 0x000000ffffa70224 */ /* 0x000fe200078e0060 */
[C---:B------:R-:W-:Y:S01]  /*63a0*/  LEA.HI R225, R100.reuse, 0x5e, RZ, 0x1a ;  /* 0x0000005e64e17811 */ /* 0x040fe200078fd0ff */
[----:B------:R-:W-:Y:S01]  /*63b0*/  IMAD.MOV.U32 R220, RZ, RZ, R210 ;  /* 0x000000ffffdc7224 */ /* 0x000fe200078e00d2 */
[----:B------:R-:W-:Y:S02]  /*63c0*/  LEA.HI R210, R100, 0x4e, RZ, 0x1a ;  /* 0x0000004e64d27811 */ /* 0x000fe400078fd0ff */
[----:B------:R-:W-:Y:S01]  /*63d0*/  ISETP.GE.AND P5, PT, R229, RZ, PT ;  /* 0x000000ffe500720c */ /* 0x000fe20003fa6270 */
[----:B------:R0:W2:Y:S01]  /*63e0*/  @P0 LDG.E.U8 R175, desc[UR20][R166.64] ;  /* 0x00000014a6af0981 */ /* 0x0000a2000c1e1100 */
[----:B------:R-:W-:Y:S01]  /*63f0*/  PLOP3.LUT P0, PT, PT, PT, UP1, 0x80, 0x8 ;  /* 0x000000000008781c */ /* 0x000fe20003f0f018 */
[----:B------:R-:W-:-:S03]  /*6400*/  IMAD R100, R225, UR12, RZ ;  /* 0x0000000ce1647c24 */ /* 0x000fc6000f8e02ff */
[C---:B------:R-:W-:Y:S01]  /*6410*/  ISETP.LT.AND P0, PT, R210.reuse, UR22, P0 ;  /* 0x00000016d2007c0c */ /* 0x040fe20008701270 */
[----:B------:R-:W-:Y:S02]  /*6420*/  @!P6 IMAD.MOV R144, RZ, RZ, -R144 ;  /* 0x000000ffff90e224 */ /* 0x000fe400078e0a90 */
[----:B0-----:R-:W-:Y:S02]  /*6430*/  IMAD.MOV.U32 R166, RZ, RZ, R98 ;  /* 0x000000ffffa67224 */ /* 0x001fe400078e0062 */
[----:B------:R-:W-:Y:S02]  /*6440*/  IMAD R98, R210, UR12, RZ ;  /* 0x0000000cd2627c24 */ /* 0x000fe4000f8e02ff */
[----:B------:R-:W-:Y:S01]  /*6450*/  IMAD.MOV.U32 R167, RZ, RZ, R99 ;  /* 0x000000ffffa77224 */ /* 0x000fe200078e0063 */
[-C--:B------:R-:W-:Y:S01]  /*6460*/  IADD3 R99, P6, PT, R100, R137.reuse, RZ ;  /* 0x0000008964637210 */ /* 0x080fe20007fde0ff */
[----:B------:R-:W-:Y:S01]  /*6470*/  IMAD.MOV.U32 R165, RZ, RZ, R97 ;  /* 0x000000ffffa57224 */ /* 0x000fe200078e0061 */
[----:B------:R-:W-:Y:S01]  /*6480*/  ISETP.GE.AND P4, PT, R234, RZ, PT ;  /* 0x000000ffea00720c */ /* 0x000fe20003f86270 */
[----:B------:R-:W-:Y:S01]  /*6490*/  @!P3 IMAD.MOV R148, RZ, RZ, -R148 ;  /* 0x000000ffff94b224 */ /* 0x000fe200078e0a94 */
[----:B------:R-:W-:Y:S01]  /*64a0*/  IADD3 R97, P3, PT, R98, R137, RZ ;  /* 0x0000008962617210 */ /* 0x000fe20007f7e0ff */
[----:B------:R-:W-:Y:S01]  /*64b0*/  @!P5 IMAD.MOV R163, RZ, RZ, -R163 ;  /* 0x000000ffffa3d224 */ /* 0x000fe200078e0aa3 */
[----:B------:R-:W-:-:S02]  /*64c0*/  LEA.HI.X.SX32 R100, R100, R136, 0x1, P6 ;  /* 0x0000008864647211 */ /* 0x000fc400030f0eff */
[----:B------:R-:W-:Y:S02]  /*64d0*/  LEA.HI.X.SX32 R98, R98, R136, 0x1, P3 ;  /* 0x0000008862627211 */ /* 0x000fe400018f0eff */
[----:B------:R-:W-:Y:S02]  /*64e0*/  ISETP.GE.AND P6, PT, R206, RZ, PT ;  /* 0x000000ffce00720c */ /* 0x000fe40003fc6270 */
[----:B------:R-:W-:Y:S01]  /*64f0*/  ISETP.GE.AND P5, PT, R235, RZ, PT ;  /* 0x000000ffeb00720c */ /* 0x000fe20003fa6270 */
[----:B------:R-:W0:Y:S01]  /*6500*/  S2R R206, SR_TID.X ;  /* 0x0000000000ce7919 */ /* 0x000e220000002100 */
[----:B------:R-:W-:Y:S01]  /*6510*/  IMAD.MOV.U32 R222, RZ, RZ, R211 ;  /* 0x000000ffffde7224 */ /* 0x000fe200078e00d3 */
[----:B------:R-:W-:Y:S01]  /*6520*/  PRMT R24, RZ, 0x7610, R24 ;  /* 0x00007610ff187816 */ /* 0x000fe20000000018 */
[----:B------:R-:W-:Y:S02]  /*6530*/  @P0 IMAD.MOV.U32 R210, RZ, RZ, R97 ;  /* 0x000000ffffd20224 */ /* 0x000fe400078e0061 */
[----:B------:R-:W-:-:S02]  /*6540*/  @P0 IMAD.MOV.U32 R211, RZ, RZ, R98 ;  /* 0x000000ffffd30224 */ /* 0x000fc400078e0062 */
[----:B------:R-:W-:Y:S01]  /*6550*/  @!P4 IMAD.MOV R165, RZ, RZ, -R165 ;  /* 0x000000ffffa5c224 */ /* 0x000fe200078e0aa5 */
[----:B------:R-:W-:Y:S02]  /*6560*/  ISETP.GE.AND P4, PT, R239, RZ, PT ;  /* 0x000000ffef00720c */ /* 0x000fe40003f86270 */
[----:B------:R1:W2:Y:S01]  /*6570*/  @P0 LDG.E.U8 R24, desc[UR20][R210.64] ;  /* 0x00000014d2180981 */ /* 0x0002a2000c1e1100 */
[----:B------:R-:W-:Y:S01]  /*6580*/  PLOP3.LUT P0, PT, PT, PT, UP1, 0x80, 0x8 ;  /* 0x000000000008781c */ /* 0x000fe20003f0f018 */
[----:B------:R-:W-:Y:S01]  /*6590*/  @!P5 IMAD.MOV R166, RZ, RZ, -R166 ;  /* 0x000000ffffa6d224 */ /* 0x000fe200078e0aa6 */
[----:B------:R-:W-:Y:S02]  /*65a0*/  ISETP.GE.AND P5, PT, R241, RZ, PT ;  /* 0x000000fff100720c */ /* 0x000fe40003fa6270 */
[----:B------:R-:W-:Y:S02]  /*65b0*/  ISETP.LT.AND P0, PT, R225, UR22, P0 ;  /* 0x00000016e1007c0c */ /* 0x000fe40008701270 */
[----:B------:R-:W-:-:S04]  /*65c0*/  ISETP.GE.AND P3, PT, R242, RZ, PT ;  /* 0x000000fff200720c */ /* 0x000fc80003f66270 */
[----:B------:R-:W-:Y:S01]  /*65d0*/  @!P4 IMAD.MOV R167, RZ, RZ, -R167 ;  /* 0x000000ffffa7c224 */ /* 0x000fe200078e0aa7 */
[----:B------:R-:W-:Y:S02]  /*65e0*/  ISETP.GE.AND P4, PT, R245, RZ, PT ;  /* 0x000000fff500720c */ /* 0x000fe40003f86270 */
[----:B------:R-:W-:Y:S02]  /*65f0*/  PRMT R19, RZ, 0x7610, R19 ;  /* 0x00007610ff137816 */ /* 0x000fe40000000013 */
[----:B------:R-:W-:Y:S01]  /*6600*/  @!P5 IMAD.MOV R145, RZ, RZ, -R145 ;  /* 0x000000ffff91d224 */ /* 0x000fe200078e0a91 */
[----:B------:R-:W-:Y:S01]  /*6610*/  ISETP.GE.AND P5, PT, R244, RZ, PT ;  /* 0x000000fff400720c */ /* 0x000fe20003fa6270 */
[----:B-1----:R-:W-:Y:S02]  /*6620*/  @P0 IMAD.MOV.U32 R210, RZ, RZ, R99 ;  /* 0x000000ffffd20224 */ /* 0x002fe400078e0063 */
[----:B------:R-:W-:Y:S02]  /*6630*/  @P0 IMAD.MOV.U32 R211, RZ, RZ, R100 ;  /* 0x000000ffffd30224 */ /* 0x000fe400078e0064 */
[----:B------:R-:W-:Y:S01]  /*6640*/  @!P3 IMAD.MOV R140, RZ, RZ, -R140 ;  /* 0x000000ffff8cb224 */ /* 0x000fe200078e0a8c */
[----:B------:R-:W-:-:S02]  /*6650*/  ISETP.GE.AND P3, PT, R182, RZ, PT ;  /* 0x000000ffb600720c */ /* 0x000fc40003f66270 */
[----:B------:R1:W2:Y:S01]  /*6660*/  @P0 LDG.E.U8 R19, desc[UR20][R210.64] ;  /* 0x00000014d2130981 */ /* 0x0002a2000c1e1100 */
[----:B0-----:R-:W-:Y:S01]  /*6670*/  LEA.HI R226, R206, 0x6e, RZ, 0x1a ;  /* 0x0000006ecee27811 */ /* 0x001fe200078fd0ff */
[----:B------:R-:W-:Y:S02]  /*6680*/  IMAD.MOV.U32 R225, RZ, RZ, R180 ;  /* 0x000000ffffe17224 */ /* 0x000fe400078e00b4 */
[----:B------:R-:W-:Y:S01]  /*6690*/  @!P4 IMAD.MOV R142, RZ, RZ, -R142 ;  /* 0x000000ffff8ec224 */ /* 0x000fe200078e0a8e */
[----:B------:R-:W-:Y:S01]  /*66a0*/  ISETP.GE.AND P4, PT, R203, RZ, PT ;  /* 0x000000ffcb00720c */ /* 0x000fe20003f86270 */
[----:B------:R-:W-:Y:S01]  /*66b0*/  IMAD R180, R226, UR12, RZ ;  /* 0x0000000ce2b47c24 */ /* 0x000fe2000f8e02ff */
[----:B-1----:R-:W-:Y:S01]  /*66c0*/  LEA.HI R210, R206, 0x7e, RZ, 0x1a ;  /* 0x0000007eced27811 */ /* 0x002fe200078fd0ff */
[----:B------:R-:W-:-:S04]  /*66d0*/  @!P5 IMAD.MOV R143, RZ, RZ, -R143 ;  /* 0x000000ffff8fd224 */ /* 0x000fc800078e0a8f */
[----:B------:R-:W-:Y:S01]  /*66e0*/  IMAD R203, R210, UR12, RZ ;  /* 0x0000000cd2cb7c24 */ /* 0x000fe2000f8e02ff */
[----:B------:R-:W-:Y:S01]  /*66f0*/  IADD3 R182, P5, PT, R180, R137, RZ ;  /* 0x00000089b4b67210 */ /* 0x000fe20007fbe0ff */
[----:B------:R-:W-:-:S03]  /*6700*/  @!P3 IMAD.MOV R139, RZ, RZ, -R139 ;  /* 0x000000ffff8bb224 */ /* 0x000fc600078e0a8b */
[C---:B------:R-:W-:Y:S02]  /*6710*/  IADD3 R137, P3, PT, R203.reuse, R137, RZ ;  /* 0x00000089cb897210 */ /* 0x040fe40007f7e0ff */
[-C--:B------:R-:W-:Y:S02]  /*6720*/  LEA.HI.X.SX32 R180, R180, R136.reuse, 0x1, P5 ;  /* 0x00000088b4b47211 */ /* 0x080fe400028f0eff */
[----:B------:R-:W-:Y:S01]  /*6730*/  LEA.HI.X.SX32 R136, R203, R136, 0x1, P3 ;  /* 0x00000088cb887211 */ /* 0x000fe200018f0eff */
[----:B------:R0:W-:Y:S01]  /*6740*/  STL [R1+0x134], R137 ;  /* 0x0001348901007387 */ /* 0x0001e20000100800 */
[----:B------:R-:W-:-:S03]  /*6750*/  PLOP3.LUT P0, PT, PT, PT, UP1, 0x80, 0x8 ;  /* 0x000000000008781c */ /* 0x000fc60003f0f018 */
[----:B------:R1:W-:Y:S01]  /*6760*/  STL [R1+0x130], R136 ;  /* 0x0001308801007387 */ /* 0x0003e20000100800 */
[----:B------:R-:W-:Y:S01]  /*6770*/  ISETP.LT.AND P0, PT, R226, UR22, P0 ;  /* 0x00000016e2007c0c */ /* 0x000fe20008701270 */
[----:B------:R-:W-:Y:S02]  /*6780*/  IMAD.MOV.U32 R239, RZ, RZ, R224 ;  /* 0x000000ffffef7224 */ /* 0x000fe400078e00e0 */
[----:B------:R-:W2:Y:S01]  /*6790*/  LDL.LU R234, [R1+0x74] ;  /* 0x0000740001ea7983 */ /* 0x000ea20000300800 */
[----:B------:R-:W-:-:S03]  /*67a0*/  IMAD.MOV.U32 R240, RZ, RZ, R222 ;  /* 0x000000fffff07224 */ /* 0x000fc600078e00de */
[----:B------:R-:W4:Y:S01]  /*67b0*/  LDL.LU R230, [R1+0x70] ;  /* 0x0000700001e67983 */ /* 0x000f220000300800 */
[----:B------:R-:W-:-:S03]  /*67c0*/  IMAD.MOV.U32 R242, RZ, RZ, R220 ;  /* 0x000000fffff27224 */ /* 0x000fc600078e00dc */
[----:B------:R-:W4:Y:S04]  /*67d0*/  LDL.LU R226, [R1+0x6c] ;  /* 0x00006c0001e27983 */ /* 0x000f280000300800 */
[----:B------:R-:W4:Y:S04]  /*67e0*/  LDL.LU R224, [R1+0x68] ;  /* 0x0000680001e07983 */ /* 0x000f280000300800 */
[----:B------:R-:W4:Y:S04]  /*67f0*/  LDL.LU R222, [R1+0x64] ;  /* 0x0000640001de7983 */ /* 0x000f280000300800 */
[----:B------:R-:W4:Y:S01]  /*6800*/  LDL.LU R220, [R1+0x60] ;  /* 0x0000600001dc7983 */ /* 0x000f220000300800 */
[----:B------:R-:W-:-:S13]  /*6810*/  ISETP.GE.AND P2, PT, R238, RZ, PT ;  /* 0x000000ffee00720c */ /* 0x000fda0003f46270 */
[----:B------:R-:W-:Y:S01]  /*6820*/  @!P2 IMAD.MOV R146, RZ, RZ, -R146 ;  /* 0x000000ffff92a224 */ /* 0x000fe200078e0a92 */
[----:B------:R-:W-:Y:S02]  /*6830*/  ISETP.GE.AND P2, PT, R243, RZ, PT ;  /* 0x000000fff300720c */ /* 0x000fe40003f46270 */
[----:B------:R-:W-:Y:S01]  /*6840*/  ISETP.GE.AND P5, PT, R205, RZ, PT ;  /* 0x000000ffcd00720c */ /* 0x000fe20003fa6270 */
[----:B------:R-:W-:Y:S01]  /*6850*/  @P0 IMAD.MOV.U32 R205, RZ, RZ, R180 ;  /* 0x000000ffffcd0224 */ /* 0x000fe200078e00b4 */
[----:B------:R-:W-:-:S09]  /*6860*/  PRMT R21, RZ, 0x7610, R21 ;  /* 0x00007610ff157816 */ /* 0x000fd20000000015 */
[----:B------:R-:W-:Y:S01]  /*6870*/  @!P2 IMAD.MOV R141, RZ, RZ, -R141 ;  /* 0x000000ffff8da224 */ /* 0x000fe200078e0a8d */
[----:B------:R-:W-:Y:S01]  /*6880*/  ISETP.GE.AND P2, PT, R204, RZ, PT ;  /* 0x000000ffcc00720c */ /* 0x000fe20003f46270 */
[----:B------:R-:W-:-:S05]  /*6890*/  @P0 IMAD.MOV.U32 R204, RZ, RZ, R182 ;  /* 0x000000ffffcc0224 */ /* 0x000fca00078e00b6 */
[----:B------:R-:W4:Y:S01]  /*68a0*/  @P0 LDG.E.U8 R21, desc[UR20][R204.64] ;  /* 0x00000014cc150981 */ /* 0x000f22000c1e1100 */
[----:B------:R-:W-:-:S04]  /*68b0*/  PLOP3.LUT P0, PT, PT, PT, UP1, 0x80, 0x8 ;  /* 0x000000000008781c */ /* 0x000fc80003f0f018 */
[----:B------:R-:W-:Y:S01]  /*68c0*/  ISETP.LT.AND P0, PT, R210, UR22, P0 ;  /* 0x00000016d2007c0c */ /* 0x000fe20008701270 */
[----:B------:R-:W-:-:S04]  /*68d0*/  @!UP2 UIADD3 UR4, UPT, UPT, -UR7, 0x100000, URZ ;  /* 0x001000000704a890 */ /* 0x000fc8000fffe1ff */
[----:B------:R-:W-:Y:S02]  /*68e0*/  @!UP2 USHF.L.U32 UR5, UR4, 0xb, URZ ;  /* 0x0000000b0405a899 */ /* 0x000fe400080006ff */
[----:B------:R-:W-:Y:S01]  /*68f0*/  @!UP2 USHF.L.U32 UR4, UR4, 0x1, URZ ;  /* 0x000000010404a899 */ /* 0x000fe200080006ff */
[----:B------:R-:W-:-:S05]  /*6900*/  PRMT R238, RZ, 0x7610, R238 ;  /* 0x00007610ffee7816 */ /* 0x000fca00000000ee */
[----:B0-----:R-:W-:-:S04]  /*6910*/  @P0 LOP3.LUT R137, R137, R136, RZ, 0x3c, !PT ;  /* 0x0000008889890212 */ /* 0x001fc800078e3cff */
[----:B-1----:R-:W-:-:S04]  /*6920*/  @P0 LOP3.LUT R136, R137, R136, RZ, 0x3c, !PT ;  /* 0x0000008889880212 */ /* 0x002fc800078e3cff */
[----:B------:R-:W-:Y:S01]  /*6930*/  @P0 LOP3.LUT R137, R137, R136, RZ, 0x3c, !PT ;  /* 0x0000008889890212 */ /* 0x000fe200078e3cff */
[----:B------:R-:W-:Y:S01]  /*6940*/  VOTEU.ALL UP3, P1 ;  /* 0x0000000000ff7886 */ /* 0x000fe20000860000 */
[----:B------:R-:W-:-:S03]  /*6950*/  IMAD.MOV.U32 R244, RZ, RZ, R209 ;  /* 0x000000fffff47224 */ /* 0x000fc600078e00d1 */
[----:B------:R0:W4:Y:S01]  /*6960*/  @P0 LDG.E.U8 R238, desc[UR20][R136.64] ;  /* 0x0000001488ee0981 */ /* 0x000122000c1e1100 */
[----:B------:R-:W-:Y:S01]  /*6970*/  IMAD.MOV.U32 R245, RZ, RZ, R217 ;  /* 0x000000fffff57224 */ /* 0x000fe200078e00d9 */
[----:B------:R1:W2:Y:S01]  /*6980*/  @!UP3 SYNCS.EXCH.64 URZ, [UR9+0x8008], UR4 ;  /* 0x0080080409ffb5b2 */ /* 0x0002a20008000100 */
[----:B------:R-:W-:Y:S02]  /*6990*/  IMAD.MOV.U32 R243, RZ, RZ, R219 ;  /* 0x000000fffff37224 */ /* 0x000fe400078e00db */
[----:B------:R-:W-:Y:S01]  /*69a0*/  IMAD.MOV.U32 R241, RZ, RZ, R221 ;  /* 0x000000fffff17224 */ /* 0x000fe200078e00dd */
[----:B0-----:R-:W-:Y:S01]  /*69b0*/  LOP3.LUT R137, R206, 0x7f, RZ, 0xc0, !PT ;  /* 0x0000007fce897812 */ /* 0x001fe200078ec0ff */
[----:B------:R-:W-:Y:S01]  /*69c0*/  IMAD.MOV.U32 R236, RZ, RZ, R225 ;  /* 0x000000ffffec7224 */ /* 0x000fe200078e00e1 */
[----:B------:R-:W-:Y:S01]  /*69d0*/  ISETP.GE.AND P3, PT, R208, RZ, PT ;  /* 0x000000ffd000720c */ /* 0x000fe20003f66270 */
[----:B------:R-:W-:Y:S01]  /*69e0*/  @!P6 IMAD.MOV R138, RZ, RZ, -R138 ;  /* 0x000000ffff8ae224 */ /* 0x000fe200078e0a8a */
[----:B------:R-:W-:Y:S01]  /*69f0*/  ISETP.GE.AND P0, PT, R213, RZ, PT ;  /* 0x000000ffd500720c */ /* 0x000fe20003f06270 */
[----:B------:R-:W-:Y:S01]  /*6a00*/  STS.U8 [R137+UR9], R244 ;  /* 0x000000f489007988 */ /* 0x000fe20008000009 */
[----:B------:R-:W-:Y:S01]  /*6a10*/  @!P2 IMAD.MOV R111, RZ, RZ, -R111 ;  /* 0x000000ffff6fa224 */ /* 0x000fe200078e0a6f */
[----:B-1----:R-:W0:Y:S02]  /*6a20*/  LDCU UR4, c[0x0][0x3b0] ;  /* 0x00007600ff0477ac */ /* 0x002e240008000800 */
[----:B------:R-:W-:Y:S04]  /*6a30*/  STS.U8 [R137+UR9+0x200], R245 ;  /* 0x000200f589007988 */ /* 0x000fe80008000009 */
[----:B------:R-:W-:Y:S04]  /*6a40*/  STS.U8 [R137+UR9+0x400], R243 ;  /* 0x000400f389007988 */ /* 0x000fe80008000009 */
[----:B------:R-:W-:Y:S04]  /*6a50*/  STS.U8 [R137+UR9+0x600], R242 ;  /* 0x000600f289007988 */ /* 0x000fe80008000009 */
[----:B------:R-:W-:Y:S04]  /*6a60*/  STS.U8 [R137+UR9+0x800], R240 ;  /* 0x000800f089007988 */ /* 0x000fe80008000009 */
[----:B------:R-:W-:Y:S04]  /*6a70*/  STS.U8 [R137+UR9+0xa00], R241 ;  /* 0x000a00f189007988 */ /* 0x000fe80008000009 */
[----:B------:R-:W-:Y:S04]  /*6a80*/  STS.U8 [R137+UR9+0xc00], R239 ;  /* 0x000c00ef89007988 */ /* 0x000fe80008000009 */
[----:B------:R-:W-:Y:S01]  /*6a90*/  STS.U8 [R137+UR9+0xe00], R236 ;  /* 0x000e00ec89007988 */ /* 0x000fe20008000009 */
[----:B------:R-:W-:Y:S01]  /*6aa0*/  @!P4 IMAD.MOV R110, RZ, RZ, -R110 ;  /* 0x000000ffff6ec224 */ /* 0x000fe200078e0a6e */
[----:B------:R-:W-:Y:S01]  /*6ab0*/  ISETP.GE.AND P6, PT, R207, RZ, PT ;  /* 0x000000ffcf00720c */ /* 0x000fe20003fc6270 */
[----:B------:R-:W-:Y:S01]  /*6ac0*/  @!P5 IMAD.MOV R109, RZ, RZ, -R109 ;  /* 0x000000ffff6dd224 */ /* 0x000fe200078e0a6d */
[----:B------:R-:W-:Y:S01]  /*6ad0*/  ISETP.GE.AND P2, PT, R212, RZ, PT ;  /* 0x000000ffd400720c */ /* 0x000fe20003f46270 */
[----:B------:R-:W-:Y:S01]  /*6ae0*/  @!P3 IMAD.MOV R107, RZ, RZ, -R107 ;  /* 0x000000ffff6bb224 */ /* 0x000fe200078e0a6b */
[----:B------:R-:W-:-:S02]  /*6af0*/  ISETP.GE.AND P4, PT, R215, RZ, PT ;  /* 0x000000ffd700720c */ /* 0x000fc40003f86270 */
[----:B------:R-:W-:Y:S02]  /*6b00*/  ISETP.GE.AND P5, PT, R214, RZ, PT ;  /* 0x000000ffd600720c */ /* 0x000fe40003fa6270 */
[----:B------:R-:W-:Y:S01]  /*6b10*/  ISETP.GE.AND P3, PT, R216, RZ, PT ;  /* 0x000000ffd800720c */ /* 0x000fe20003f66270 */
[----:B------:R-:W-:Y:S01]  /*6b20*/  @!P0 IMAD.MOV R106, RZ, RZ, -R106 ;  /* 0x000000ffff6a8224 */ /* 0x000fe200078e0a6a */
[----:B---3--:R-:W-:Y:S02]  /*6b30*/  ISETP.NE.AND P0, PT, R101, RZ, PT ;  /* 0x000000ff6500720c */ /* 0x008fe40003f05270 */
[----:B------:R-:W-:Y:S01]  /*6b40*/  LOP3.LUT R101, RZ, R101, RZ, 0x33, !PT ;  /* 0x00000065ff657212 */ /* 0x000fe200078e33ff */
[----:B------:R-:W-:Y:S02]  /*6b50*/  @!P6 IMAD.MOV R108, RZ, RZ, -R108 ;  /* 0x000000ffff6ce224 */ /* 0x000fe400078e0a6c */
[----:B------:R-:W-:Y:S02]  /*6b60*/  @!P2 IMAD.MOV R105, RZ, RZ, -R105 ;  /* 0x000000ffff69a224 */ /* 0x000fe400078e0a69 */
[----:B------:R-:W-:-:S02]  /*6b70*/  @!P4 IMAD.MOV R104, RZ, RZ, -R104 ;  /* 0x000000ffff68c224 */ /* 0x000fc400078e0a68 */
[----:B------:R-:W-:Y:S02]  /*6b80*/  @!P5 IMAD.MOV R103, RZ, RZ, -R103 ;  /* 0x000000ffff67d224 */ /* 0x000fe400078e0a67 */
[----:B------:R-:W-:Y:S01]  /*6b90*/  @!P3 IMAD.MOV R102, RZ, RZ, -R102 ;  /* 0x000000ffff66b224 */ /* 0x000fe200078e0a66 */
[C---:B------:R-:W-:Y:S02]  /*6ba0*/  SEL R136, R101.reuse, R112, !P0 ;  /* 0x0000007065887207 */ /* 0x040fe40004000000 */
[C---:B------:R-:W-:Y:S02]  /*6bb0*/  SEL R114, R101.reuse, R114, !P0 ;  /* 0x0000007265727207 */ /* 0x040fe40004000000 */
[C---:B------:R-:W-:Y:S02]  /*6bc0*/  SEL R115, R101.reuse, R115, !P0 ;  /* 0x0000007365737207 */ /* 0x040fe40004000000 */
[C---:B------:R-:W-:Y:S02]  /*6bd0*/  SEL R203, R101.reuse, R116, !P0 ;  /* 0x0000007465cb7207 */ /* 0x040fe40004000000 */
[----:B------:R-:W-:-:S02]  /*6be0*/  SEL R205, R101, R117, !P0 ;  /* 0x0000007565cd7207 */ /* 0x000fc40004000000 */
[C---:B------:R-:W-:Y:S02]  /*6bf0*/  SEL R207, R101.reuse, R118, !P0 ;  /* 0x0000007665cf7207 */ /* 0x040fe40004000000 */
        /* <DEDUP_REMOVED lines=44> */
[----:B------:R-:W-:Y:S01]  /*6ec0*/  SEL R143, R101, R143, !P0 ;  /* 0x0000008f658f7207 */ /* 0x000fe20004000000 */
[----:B--2---:R-:W-:Y:S04]  /*6ed0*/  STS.U8 [R137+UR9+0x1000], R234 ;  /* 0x001000ea89007988 */ /* 0x004fe80008000009 */
[----:B----4-:R-:W-:Y:S04]  /*6ee0*/  STS.U8 [R137+UR9+0x1200], R230 ;  /* 0x001200e689007988 */ /* 0x010fe80008000009 */
[----:B------:R-:W-:Y:S04]  /*6ef0*/  STS.U8 [R137+UR9+0x1400], R226 ;  /* 0x001400e289007988 */ /* 0x000fe80008000009 */
[----:B------:R-:W-:Y:S04]  /*6f00*/  STS.U8 [R137+UR9+0x1600], R224 ;  /* 0x001600e089007988 */ /* 0x000fe80008000009 */
[----:B------:R-:W-:Y:S04]  /*6f10*/  STS.U8 [R137+UR9+0x1800], R222 ;  /* 0x001800de89007988 */ /* 0x000fe80008000009 */
[----:B------:R-:W-:Y:S04]  /*6f20*/  STS.U8 [R137+UR9+0x1a00], R220 ;  /* 0x001a00dc89007988 */ /* 0x000fe80008000009 */
[----:B------:R1:W-:Y:S04]  /*6f30*/  STS.U8 [R137+UR9+0x1c00], R10 ;  /* 0x001c000a89007988 */ /* 0x0003e80008000009 */
[----:B------:R-:W-:Y:S01]  /*6f40*/  STS.U8 [R137+UR9+0x1e00], R173 ;  /* 0x001e00ad89007988 */ /* 0x000fe20008000009 */
[----:B-1----:R-:W-:-:S02]  /*6f50*/  LOP3.LUT R10, R137, 0x10, RZ, 0x3c, !PT ;  /* 0x00000010890a7812 */ /* 0x002fc400078e3cff */
[C---:B------:R-:W-:Y:S02]  /*6f60*/  SEL R138, R101.reuse, R138, !P0 ;  /* 0x0000008a658a7207 */ /* 0x040fe40004000000 */
[----:B------:R-:W-:Y:S01]  /*6f70*/  SEL R139, R101, R139, !P0 ;  /* 0x0000008b658b7207 */ /* 0x000fe20004000000 */
[----:B------:R-:W-:Y:S04]  /*6f80*/  STS.U8 [R10+UR9+0x80], R26 ;  /* 0x0000801a0a007988 */ /* 0x000fe80008000009 */
        /* <DEDUP_REMOVED lines=10> */
[----:B------:R1:W-:Y:S04]  /*7030*/  STS.U8 [R10+UR9+0x1680], R3 ;  /* 0x001680030a007988 */ /* 0x0003e80008000009 */
[----:B------:R-:W-:Y:S04]  /*7040*/  STS.U8 [R10+UR9+0x1880], R13 ;  /* 0x0018800d0a007988 */ /* 0x000fe80008000009 */
[----:B------:R-:W-:Y:S01]  /*7050*/  STS.U8 [R10+UR9+0x1a80], R12 ;  /* 0x001a800c0a007988 */ /* 0x000fe20008000009 */
[----:B-1----:R-:W-:-:S03]  /*7060*/  LOP3.LUT R3, R137, 0x20, RZ, 0x3c, !PT ;  /* 0x0000002089037812 */ /* 0x002fc600078e3cff */
        /* <DEDUP_REMOVED lines=17> */
[----:B------:R-:W-:Y:S01]  /*7180*/  STS.U8 [R3+UR9+0x1d00], R228 ;  /* 0x001d00e403007988 */ /* 0x000fe20008000009 */
[----:B------:R-:W-:-:S03]  /*7190*/  SEL R111, R101, R111, !P0 ;  /* 0x0000006f656f7207 */ /* 0x000fc60004000000 */
[----:B------:R-:W-:Y:S01]  /*71a0*/  STS.U8 [R3+UR9+0x1f00], R223 ;  /* 0x001f00df03007988 */ /* 0x000fe20008000009 */
[----:B------:R-:W-:-:S03]  /*71b0*/  SEL R110, R101, R110, !P0 ;  /* 0x0000006e656e7207 */ /* 0x000fc60004000000 */
[----:B------:R-:W-:Y:S01]  /*71c0*/  STS.U8 [R2+UR9+0x180], R218 ;  /* 0x000180da02007988 */ /* 0x000fe20008000009 */
[C---:B------:R-:W-:Y:S02]  /*71d0*/  SEL R109, R101.reuse, R109, !P0 ;  /* 0x0000006d656d7207 */ /* 0x040fe40004000000 */
[C---:B------:R-:W-:Y:S01]  /*71e0*/  SEL R108, R101.reuse, R108, !P0 ;  /* 0x0000006c656c7207 */ /* 0x040fe20004000000 */
[----:B------:R-:W-:Y:S01]  /*71f0*/  STS.U8 [R2+UR9+0x580], R202 ;  /* 0x000580ca02007988 */ /* 0x000fe20008000009 */
[C---:B------:R-:W-:Y:S02]  /*7200*/  SEL R107, R101.reuse, R107, !P0 ;  /* 0x0000006b656b7207 */ /* 0x040fe40004000000 */
[C---:B------:R-:W-:Y:S01]  /*7210*/  SEL R106, R101.reuse, R106, !P0 ;  /* 0x0000006a656a7207 */ /* 0x040fe20004000000 */
[----:B------:R-:W-:Y:S01]  /*7220*/  STS.U8 [R2+UR9+0x980], R201 ;  /* 0x000980c902007988 */ /* 0x000fe20008000009 */
[C---:B------:R-:W-:Y:S02]  /*7230*/  SEL R105, R101.reuse, R105, !P0 ;  /* 0x0000006965697207 */ /* 0x040fe40004000000 */
[C---:B------:R-:W-:Y:S01]  /*7240*/  SEL R104, R101.reuse, R104, !P0 ;  /* 0x0000006865687207 */ /* 0x040fe20004000000 */
[----:B------:R-:W-:Y:S01]  /*7250*/  STS.U8 [R2+UR9+0xd80], R200 ;  /* 0x000d80c802007988 */ /* 0x000fe20008000009 */
[----:B------:R-:W-:-:S02]  /*7260*/  SEL R103, R101, R103, !P0 ;  /* 0x0000006765677207 */ /* 0x000fc40004000000 */
[C---:B------:R-:W-:Y:S02]  /*7270*/  SEL R112, R101.reuse, R102, !P0 ;  /* 0x0000006665707207 */ /* 0x040fe40004000000 */
[----:B------:R-:W-:Y:S01]  /*7280*/  SEL R113, R101, R113, !P0 ;  /* 0x0000007165717207 */ /* 0x000fe20004000000 */
[----:B------:R-:W-:Y:S01]  /*7290*/  IMAD R101, R137, UR13, RZ ;  /* 0x0000000d89657c24 */ /* 0x000fe2000f8e02ff */
[----:B------:R0:W-:Y:S04]  /*72a0*/  STS.U8 [R2+UR9+0x1180], R199 ;  /* 0x001180c702007988 */ /* 0x0001e80008000009 */
[----:B------:R-:W-:Y:S01]  /*72b0*/  STS.U8 [R2+UR9+0x1580], R198 ;  /* 0x001580c602007988 */ /* 0x000fe20008000009 */
[----:B------:R-:W-:-:S03]  /*72c0*/  IADD3 R102, P0, PT, R101, UR18, RZ ;  /* 0x0000001265667c10 */ /* 0x000fc6000ff1e0ff */
[----:B------:R1:W-:Y:S01]  /*72d0*/  STS.U8 [R2+UR9+0x1980], R197 ;  /* 0x001980c502007988 */ /* 0x0003e20008000009 */
[----:B------:R-:W-:Y:S01]  /*72e0*/  LEA.HI.X.SX32 R101, R101, UR19, 0x1, P0 ;  /* 0x0000001365657c11 */ /* 0x000fe200080f0eff */
[----:B0-----:R-:W-:Y:S02]  /*72f0*/  IMAD R199, R114, UR4, RZ ;  /* 0x0000000472c77c24 */ /* 0x001fe4000f8e02ff */
[----:B------:R-:W-:Y:S01]  /*7300*/  IMAD R201, R115, UR4, RZ ;  /* 0x0000000473c97c24 */ /* 0x000fe2000f8e02ff */
[----:B------:R-:W5:Y:S01]  /*7310*/  LDL.LU R173, [R1+0x1a4] ;  /* 0x0001a40001ad7983 */ /* 0x000f620000300800 */
[----:B-1----:R-:W-:Y:S02]  /*7320*/  IMAD R197, R136, UR4, RZ ;  /* 0x0000000488c57c24 */ /* 0x002fe4000f8e02ff */
[----:B------:R-:W-:Y:S01]  /*7330*/  IMAD R203, R203, UR4, RZ ;  /* 0x00000004cbcb7c24 */ /* 0x000fe2000f8e02ff */
[-C--:B------:R-:W-:Y:S01]  /*7340*/  IADD3 R202, P4, PT, R201, R102.reuse, RZ ;  /* 0x00000066c9ca7210 */ /* 0x080fe20007f9e0ff */
[----:B------:R-:W-:Y:S01]  /*7350*/  IMAD R205, R205, UR4, RZ ;  /* 0x00000004cdcd7c24 */ /* 0x000fe2000f8e02ff */
[-C--:B------:R-:W-:Y:S01]  /*7360*/  IADD3 R198, P2, PT, R197, R102.reuse, RZ ;  /* 0x00000066c5c67210 */ /* 0x080fe20007f5e0ff */
[----:B------:R-:W-:Y:S01]  /*7370*/  IMAD R209, R209, UR4, RZ ;  /* 0x00000004d1d17c24 */ /* 0x000fe2000f8e02ff */
[-C--:B------:R-:W-:Y:S01]  /*7380*/  IADD3 R204, P3, PT, R203, R102.reuse, RZ ;  /* 0x00000066cbcc7210 */ /* 0x080fe20007f7e0ff */
[----:B------:R-:W-:Y:S01]  /*7390*/  IMAD R211, R211, UR4, RZ ;  /* 0x00000004d3d37c24 */ /* 0x000fe2000f8e02ff */
[-C--:B------:R-:W-:Y:S01]  /*73a0*/  LEA.HI.X.SX32 R197, R197, R101.reuse, 0x1, P2 ;  /* 0x00000065c5c57211 */ /* 0x080fe200010f0eff */
[----:B------:R-:W-:Y:S01]  /*73b0*/  IMAD R213, R213, UR4, RZ ;  /* 0x00000004d5d57c24 */ /* 0x000fe2000f8e02ff */
[-C--:B------:R-:W-:Y:S01]  /*73c0*/  IADD3 R200, P2, PT, R199, R102.reuse, RZ ;  /* 0x00000066c7c87210 */ /* 0x080fe20007f5e0ff */
[----:B------:R-:W-:Y:S01]  /*73d0*/  IMAD R207, R207, UR4, RZ ;  /* 0x00000004cfcf7c24 */ /* 0x000fe2000f8e02ff */
[-C--:B------:R-:W-:Y:S01]  /*73e0*/  LEA.HI.X.SX32 R201, R201, R101.reuse, 0x1, P4 ;  /* 0x00000065c9c97211 */ /* 0x080fe200020f0eff */
[----:B------:R-:W-:Y:S01]  /*73f0*/  IMAD R215, R215, UR4, RZ ;  /* 0x00000004d7d77c24 */ /* 0x000fe2000f8e02ff */
[-C--:B------:R-:W-:Y:S01]  /*7400*/  LEA.HI.X.SX32 R199, R199, R101.reuse, 0x1, P2 ;  /* 0x00000065c7c77211 */ /* 0x080fe200010f0eff */
[----:B------:R-:W-:Y:S01]  /*7410*/  IMAD R219, R219, UR4, RZ ;  /* 0x00000004dbdb7c24 */ /* 0x000fe2000f8e02ff */
[-C--:B------:R-:W-:Y:S01]  /*7420*/  LEA.HI.X.SX32 R203, R203, R101.reuse, 0x1, P3 ;  /* 0x00000065cbcb7211 */ /* 0x080fe200018f0eff */
[----:B------:R-:W-:Y:S01]  /*7430*/  IMAD R221, R221, UR4, RZ ;  /* 0x00000004dddd7c24 */ /* 0x000fe2000f8e02ff */
[-C--:B------:R-:W-:Y:S01]  /*7440*/  IADD3 R206, P6, PT, R205, R102.reuse, RZ ;  /* 0x00000066cdce7210 */ /* 0x080fe20007fde0ff */
        /* <DEDUP_REMOVED lines=27> */
[----:B------:R-:W-:Y:S01]  /*7600*/  IADD3 R218, P5, PT, R217, R102, RZ ;  /* 0x00000066d9da7210 */ /* 0x000fe20007fbe0ff */
[----:B------:R-:W-:Y:S01]  /*7610*/  IMAD R159, R159, UR4, RZ ;  /* 0x000000049f9f7c24 */ /* 0x000fe2000f8e02ff */
[-C--:B------:R-:W-:Y:S01]  /*7620*/  LEA.HI.X.SX32 R215, R215, R101.reuse, 0x1, P6 ;  /* 0x00000065d7d77211 */ /* 0x080fe200030f0eff */
[----:B------:R-:W-:Y:S01]  /*7630*/  IMAD R153, R153, UR4, RZ ;  /* 0x0000000499997c24 */ /* 0x000fe2000f8e02ff */
[-C--:B------:R-:W-:Y:S01]  /*7640*/  LEA.HI.X.SX32 R219, R219, R101.reuse, 0x1, P2 ;  /* 0x00000065dbdb7211 */ /* 0x080fe200010f0eff */
[----:B------:R-:W-:Y:S01]  /*7650*/  STS.U8 [R2+UR9+0x1d80], R192 ;  /* 0x001d80c002007988 */ /* 0x000fe20008000009 */
[----:B------:R-:W-:-:S02]  /*7660*/  LEA.HI.X.SX32 R221, R221, R101, 0x1, P4 ;  /* 0x00000065dddd7211 */ /* 0x000fc400020f0eff */
        /* <DEDUP_REMOVED lines=30> */
[----:B------:R-:W-:Y:S01]  /*7850*/  LEA.HI.X.SX32 R227, R227, R101, 0x1, P5 ;  /* 0x00000065e3e37211 */ /* 0x000fe200028f0eff */
[----:B------:R-:W-:Y:S01]  /*7860*/  STS.U8 [R2+UR9+0x380], R187 ;  /* 0x000380bb02007988 */ /* 0x000fe20008000009 */
[----:B------:R-:W-:-:S02]  /*7870*/  IADD3 R239, P5, PT, R237, R102, RZ ;  /* 0x00000066edef7210 */ /* 0x000fc40007fbe0ff */
[-C--:B------:R-:W-:Y:S01]  /*7880*/  LEA.HI.X.SX32 R235, R235, R101.reuse, 0x1, P6 ;  /* 0x00000065ebeb7211 */ /* 0x080fe200030f0eff */
[----:B------:R-:W-:Y:S01]  /*7890*/  IMAD R142, R142, UR4, RZ ;  /* 0x000000048e8e7c24 */ /* 0x000fe2000f8e02ff */
[-C--:B------:R-:W-:Y:S01]  /*78a0*/  LEA.HI.X.SX32 R240, R134, R101.reuse, 0x1, P2 ;  /* 0x0000006586f07211 */ /* 0x080fe200010f0eff */
[----:B------:R-:W-:Y:S01]  /*78b0*/  IMAD R162, R162, UR4, RZ ;  /* 0x00000004a2a27c24 */ /* 0x000fe2000f8e02ff */
[-C--:B------:R-:W-:Y:S01]  /*78c0*/  LEA.HI.X.SX32 R242, R135, R101.reuse, 0x1, P4 ;  /* 0x0000006587f27211 */ /* 0x080fe200020f0eff */
[----:B------:R-:W-:Y:S01]  /*78d0*/  IMAD R140, R140, UR4, RZ ;  /* 0x000000048c8c7c24 */ /* 0x000fe2000f8e02ff */
[-C--:B------:R-:W-:Y:S01]  /*78e0*/  LEA.HI.X.SX32 R244, R157, R101.reuse, 0x1, P3 ;  /* 0x000000659df47211 */ /* 0x080fe200018f0eff */
[----:B------:R-:W-:Y:S01]  /*78f0*/  STS.U8 [R2+UR9+0x780], R186 ;  /* 0x000780ba02007988 */ /* 0x000fe20008000009 */
[-C--:B------:R-:W-:Y:S02]  /*7900*/  IADD3 R247, P6, PT, R158, R102.reuse, RZ ;  /* 0x000000669ef77210 */ /* 0x080fe40007fde0ff */
[-C--:B------:R-:W-:Y:S01]  /*7910*/  IADD3 R251, P2, PT, R156, R102.reuse, RZ ;  /* 0x000000669cfb7210 */ /* 0x080fe20007f5e0ff */
[----:B------:R-:W-:Y:S01]  /*7920*/  IMAD R141, R141, UR4, RZ ;  /* 0x000000048d8d7c24 */ /* 0x000fe2000f8e02ff */
[-C--:B------:R-:W-:Y:S01]  /*7930*/  IADD3 R8, P4, PT, R159, R102.reuse, RZ ;  /* 0x000000669f087210 */ /* 0x080fe20007f9e0ff */
[----:B------:R-:W-:Y:S01]  /*7940*/  IMAD R139, R139, UR4, RZ ;  /* 0x000000048b8b7c24 */ /* 0x000fe2000f8e02ff */
[----:B------:R-:W-:Y:S01]  /*7950*/  IADD3 R4, P3, PT, R153, R102, RZ ;  /* 0x0000006699047210 */ /* 0x000fe20007f7e0ff */
[----:B------:R-:W-:Y:S01]  /*7960*/  STS.U8 [R2+UR9+0xb80], R181 ;  /* 0x000b80b502007988 */ /* 0x000fe20008000009 */
[----:B------:R-:W-:-:S02]  /*7970*/  LEA.HI.X.SX32 R237, R237, R101, 0x1, P5 ;  /* 0x00000065eded7211 */ /* 0x000fc400028f0eff */
[-C--:B------:R-:W-:Y:S01]  /*7980*/  IADD3 R249, P5, PT, R155, R102.reuse, RZ ;  /* 0x000000669bf97210 */ /* 0x080fe20007fbe0ff */
[----:B------:R0:W-:Y:S01]  /*7990*/  STS.U8 [R2+UR9+0xf80], R175 ;  /* 0x000f80af02007988 */ /* 0x0001e20008000009 */
[-C--:B------:R-:W-:Y:S02]  /*79a0*/  LEA.HI.X.SX32 R246, R158, R101.reuse, 0x1, P6 ;  /* 0x000000659ef67211 */ /* 0x080fe400030f0eff */
        /* <DEDUP_REMOVED lines=8> */
[-C--:B0-----:R-:W-:Y:S01]  /*7a30*/  LEA.HI.X.SX32 R2, R153, R101.reuse, 0x1, P3 ;  /* 0x0000006599027211 */ /* 0x081fe200018f0eff */
        /* <DEDUP_REMOVED lines=21> */
[----:B------:R-:W-:Y:S01]  /*7b90*/  IADD3 R131, P3, PT, R164, R102, RZ ;  /* 0x00000066a4837210 */ /* 0x000fe20007f7e0ff */
[----:B------:R-:W-:Y:S01]  /*7ba0*/  IMAD R112, R112, UR4, RZ ;  /* 0x0000000470707c24 */ /* 0x000fe2000f8e02ff */
[-C--:B------:R-:W-:Y:S01]  /*7bb0*/  LEA.HI.X.SX32 R192, R154, R101.reuse, 0x1, P5 ;  /* 0x000000659ac07211 */ /* 0x080fe200028f0eff */
[----:B------:R-:W5:Y:S01]  /*7bc0*/  LDL.LU R26, [R1+0x1a0] ;  /* 0x0001a000011a7983 */ /* 0x000f620000300800 */
[----:B------:R-:W-:-:S02]  /*7bd0*/  LEA.HI.X.SX32 R154, R149, R101, 0x1, P2 ;  /* 0x00000065959a7211 */ /* 0x000fc400010f0eff */
[-C--:B------:R-:W-:Y:S01]  /*7be0*/  LEA.HI.X.SX32 R126, R150, R101.reuse, 0x1, P4 ;  /* 0x00000065967e7211 */ /* 0x080fe200020f0eff */
[----:B------:R-:W5:Y:S01]  /*7bf0*/  LDL.LU R27, [R1+0x19c] ;  /* 0x00019c00011b7983 */ /* 0x000f620000300800 */
[-C--:B------:R-:W-:Y:S02]  /*7c00*/  LEA.HI.X.SX32 R132, R164, R101.reuse, 0x1, P3 ;  /* 0x00000065a4847211 */ /* 0x080fe400018f0eff */
[-C--:B------:R-:W-:Y:S01]  /*7c10*/  IADD3 R6, P3, PT, R148, R102.reuse, RZ ;  /* 0x0000006694067210 */ /* 0x080fe20007f7e0ff */
[----:B------:R-:W5:Y:S01]  /*7c20*/  LDL.LU R23, [R1+0x198] ;  /* 0x0001980001177983 */ /* 0x000f620000300800 */
[-C--:B------:R-:W-:Y:S02]  /*7c30*/  IADD3 R149, P4, PT, R146, R102.reuse, RZ ;  /* 0x0000006692957210 */ /* 0x080fe40007f9e0ff */
[----:B------:R-:W-:Y:S01]  /*7c40*/  IADD3 R10, P2, PT, R147, R102, RZ ;  /* 0x00000066930a7210 */ /* 0x000fe20007f5e0ff */
[----:B------:R-:W5:Y:S01]  /*7c50*/  LDL.LU R25, [R1+0x194] ;  /* 0x0001940001197983 */ /* 0x000f620000300800 */
[----:B------:R-:W-:-:S02]  /*7c60*/  LEA.HI.X.SX32 R9, R148, R101, 0x1, P3 ;  /* 0x0000006594097211 */ /* 0x000fc400018f0eff */
[-C--:B------:R-:W-:Y:S01]  /*7c70*/  LEA.HI.X.SX32 R150, R146, R101.reuse, 0x1, P4 ;  /* 0x0000006592967211 */ /* 0x080fe200020f0eff */
[----:B------:R-:W5:Y:S01]  /*7c80*/  LDL.LU R22, [R1+0x190] ;  /* 0x0001900001167983 */ /* 0x000f620000300800 */
[-C--:B------:R-:W-:Y:S02]  /*7c90*/  IADD3 R136, P3, PT, R145, R102.reuse, RZ ;  /* 0x0000006691887210 */ /* 0x080fe40007f7e0ff */
[-C--:B------:R-:W-:Y:S02]  /*7ca0*/  IADD3 R129, P4, PT, R144, R102.reuse, RZ ;  /* 0x0000006690817210 */ /* 0x080fe40007f9e0ff */
[-C--:B------:R-:W-:Y:S02]  /*7cb0*/  LEA.HI.X.SX32 R13, R147, R101.reuse, 0x1, P2 ;  /* 0x00000065930d7211 */ /* 0x080fe400010f0eff */
[----:B------:R-:W-:Y:S02]  /*7cc0*/  IADD3 R159, P2, PT, R167, R102, RZ ;  /* 0x00000066a79f7210 */ /* 0x000fe40007f5e0ff */
[----:B------:R-:W-:-:S02]  /*7cd0*/  LEA.HI.X.SX32 R114, R145, R101, 0x1, P3 ;  /* 0x0000006591727211 */ /* 0x000fc400018f0eff */
[-C--:B------:R-:W-:Y:S02]  /*7ce0*/  LEA.HI.X.SX32 R130, R144, R101.reuse, 0x1, P4 ;  /* 0x0000006590827211 */ /* 0x080fe400020f0eff */
[-C--:B------:R-:W-:Y:S02]  /*7cf0*/  IADD3 R145, P4, PT, R142, R102.reuse, RZ ;  /* 0x000000668e917210 */ /* 0x080fe40007f9e0ff */
[----:B------:R-:W-:Y:S02]  /*7d00*/  LEA.HI.X.SX32 R153, R167, R101, 0x1, P2 ;  /* 0x00000065a7997211 */ /* 0x000fe400010f0eff */
[-C--:B------:R-:W-:Y:S02]  /*7d10*/  IADD3 R7, P6, PT, R162, R102.reuse, RZ ;  /* 0x00000066a2077210 */ /* 0x080fe40007fde0ff */
[-C--:B------:R-:W-:Y:S02]  /*7d20*/  IADD3 R118, P2, PT, R140, R102.reuse, RZ ;  /* 0x000000668c767210 */ /* 0x080fe40007f5e0ff */
[----:B------:R-:W-:-:S02]  /*7d30*/  IADD3 R14, P3, PT, R141, R102, RZ ;  /* 0x000000668d0e7210 */ /* 0x000fc40007f7e0ff */
[-C--:B------:R-:W-:Y:S02]  /*7d40*/  LEA.HI.X.SX32 R144, R142, R101.reuse, 0x1, P4 ;  /* 0x000000658e907211 */ /* 0x080fe400020f0eff */
[-C--:B------:R-:W-:Y:S02]  /*7d50*/  IADD3 R155, P4, PT, R139, R102.reuse, RZ ;  /* 0x000000668b9b7210 */ /* 0x080fe40007f9e0ff */
[----:B------:R-:W-:Y:S02]  /*7d60*/  PLOP3.LUT P0, PT, PT, PT, UP1, 0x80, 0x8 ;  /* 0x000000000008781c */ /* 0x000fe40003f0f018 */
[----:B------:R-:W-:Y:S02]  /*7d70*/  IADD3 R5, P5, PT, R163, R102, RZ ;  /* 0x00000066a3057210 */ /* 0x000fe40007fbe0ff */
[-C--:B------:R-:W-:Y:S02]  /*7d80*/  LEA.HI.X.SX32 R12, R162, R101.reuse, 0x1, P6 ;  /* 0x00000065a20c7211 */ /* 0x080fe400030f0eff */
[----:B------:R-:W-:-:S02]  /*7d90*/  LEA.HI.X.SX32 R119, R140, R101, 0x1, P2 ;  /* 0x000000658c777211 */ /* 0x000fc400010f0eff */
[-C--:B------:R-:W-:Y:S02]  /*7da0*/  LEA.HI.X.SX32 R141, R141, R101.reuse, 0x1, P3 ;  /* 0x000000658d8d7211 */ /* 0x080fe400018f0eff */
[-C--:B------:R-:W-:Y:S02]  /*7db0*/  IADD3 R147, P2, PT, R143, R102.reuse, RZ ;  /* 0x000000668f937210 */ /* 0x080fe40007f5e0ff */
[-C--:B------:R-:W-:Y:S02]  /*7dc0*/  IADD3 R162, P3, PT, R138, R102.reuse, RZ ;  /* 0x000000668aa27210 */ /* 0x080fe40007f7e0ff */
[----:B------:R-:W-:Y:S02]  /*7dd0*/  LEA.HI.X.SX32 R156, R139, R101, 0x1, P4 ;  /* 0x000000658b9c7211 */ /* 0x000fe400020f0eff */
[-C--:B------:R-:W-:Y:S02]  /*7de0*/  IADD3 R120, P6, PT, R165, R102.reuse, RZ ;  /* 0x00000066a5787210 */ /* 0x080fe40007fde0ff */
[----:B------:R-:W-:-:S02]  /*7df0*/  IADD3 R116, P4, PT, R109, R102, RZ ;  /* 0x000000666d747210 */ /* 0x000fc40007f9e0ff */
[----:B------:R-:W-:Y:S02]  /*7e00*/  ISETP.LT.AND P0, PT, R137, UR22, P0 ;  /* 0x0000001689007c0c */ /* 0x000fe40008701270 */
[-C--:B------:R-:W-:Y:S02]  /*7e10*/  LEA.HI.X.SX32 R3, R163, R101.reuse, 0x1, P5 ;  /* 0x00000065a3037211 */ /* 0x080fe400028f0eff */
[-C--:B------:R-:W-:Y:S02]  /*7e20*/  LEA.HI.X.SX32 R148, R143, R101.reuse, 0x1, P2 ;  /* 0x000000658f947211 */ /* 0x080fe400010f0eff */
[-C--:B------:R-:W-:Y:S02]  /*7e30*/  LEA.HI.X.SX32 R163, R138, R101.reuse, 0x1, P3 ;  /* 0x000000658aa37211 */ /* 0x080fe400018f0eff */
[----:B------:R-:W-:Y:S02]  /*7e40*/  IADD3 R17, P5, PT, R166, R102, RZ ;  /* 0x00000066a6117210 */ /* 0x000fe40007fbe0ff */
[----:B------:R-:W-:-:S02]  /*7e50*/  LEA.HI.X.SX32 R121, R165, R101, 0x1, P6 ;  /* 0x00000065a5797211 */ /* 0x000fc400030f0eff */
[-C--:B------:R-:W-:Y:S02]  /*7e60*/  IADD3 R181, P2, PT, R111, R102.reuse, RZ ;  /* 0x000000666fb57210 */ /* 0x080fe40007f5e0ff */
[-C--:B------:R-:W-:Y:S02]  /*7e70*/  IADD3 R127, P3, PT, R110, R102.reuse, RZ ;  /* 0x000000666e7f7210 */ /* 0x080fe40007f7e0ff */
[-C--:B------:R-:W-:Y:S02]  /*7e80*/  LEA.HI.X.SX32 R117, R109, R101.reuse, 0x1, P4 ;  /* 0x000000656d757211 */ /* 0x080fe400020f0eff */
[-C--:B------:R-:W-:Y:S02]  /*7e90*/  IADD3 R165, P4, PT, R106, R102.reuse, RZ ;  /* 0x000000666aa57210 */ /* 0x080fe40007f9e0ff */
[----:B------:R-:W-:Y:S02]  /*7ea0*/  IADD3 R142, P6, PT, R113, R102, RZ ;  /* 0x00000066718e7210 */ /* 0x000fe40007fde0ff */
[----:B------:R-:W-:-:S02]  /*7eb0*/  LEA.HI.X.SX32 R15, R166, R101, 0x1, P5 ;  /* 0x00000065a60f7211 */ /* 0x000fc400028f0eff */
[-C--:B------:R-:W-:Y:S02]  /*7ec0*/  LEA.HI.X.SX32 R175, R111, R101.reuse, 0x1, P2 ;  /* 0x000000656faf7211 */ /* 0x080fe400010f0eff */
[-C--:B------:R-:W-:Y:S02]  /*7ed0*/  LEA.HI.X.SX32 R128, R110, R101.reuse, 0x1, P3 ;  /* 0x000000656e807211 */ /* 0x080fe400018f0eff */
[-C--:B------:R-:W-:Y:S02]  /*7ee0*/  IADD3 R164, P2, PT, R108, R102.reuse, RZ ;  /* 0x000000666ca47210 */ /* 0x080fe40007f5e0ff */
[-C--:B------:R-:W-:Y:S02]  /*7ef0*/  IADD3 R146, P3, PT, R107, R102.reuse, RZ ;  /* 0x000000666b927210 */ /* 0x080fe40007f7e0ff */
[----:B------:R-:W-:Y:S02]  /*7f00*/  LEA.HI.X.SX32 R166, R106, R101, 0x1, P4 ;  /* 0x000000656aa67211 */ /* 0x000fe400020f0eff */
[----:B------:R-:W-:-:S02]  /*7f10*/  IADD3 R187, P4, PT, R103, R102, RZ ;  /* 0x0000006667bb7210 */ /* 0x000fc40007f9e0ff */
[-C--:B------:R-:W-:Y:S02]  /*7f20*/  LEA.HI.X.SX32 R143, R113, R101.reuse, 0x1, P6 ;  /* 0x00000065718f7211 */ /* 0x080fe400030f0eff */
[-C--:B------:R-:W-:Y:S02]  /*7f30*/  LEA.HI.X.SX32 R140, R108, R101.reuse, 0x1, P2 ;  /* 0x000000656c8c7211 */ /* 0x080fe400010f0eff */
[-C--:B------:R-:W-:Y:S02]  /*7f40*/  LEA.HI.X.SX32 R167, R107, R101.reuse, 0x1, P3 ;  /* 0x000000656ba77211 */ /* 0x080fe400018f0eff */
[-C--:B------:R-:W-:Y:S02]  /*7f50*/  IADD3 R151, P2, PT, R105, R102.reuse, RZ ;  /* 0x0000006669977210 */ /* 0x080fe40007f5e0ff */
[-C--:B------:R-:W-:Y:S02]  /*7f60*/  IADD3 R157, P3, PT, R104, R102.reuse, RZ ;  /* 0x00000066689d7210 */ /* 0x080fe40007f7e0ff */
[----:B------:R-:W-:Y:S01]  /*7f70*/  IADD3 R124, P5, PT, R112, R102, RZ ;  /* 0x00000066707c7210 */ /* 0x000fe20007fbe0ff */
[----:B------:R-:W-:Y:S01]  /*7f80*/  @P0 IMAD.MOV.U32 R102, RZ, RZ, R142 ;  /* 0x000000ffff660224 */ /* 0x000fe200078e008e */
[----:B------:R-:W-:Y:S01]  /*7f90*/  LEA.HI.X.SX32 R186, R103, R101, 0x1, P4 ;  /* 0x0000006567ba7211 */ /* 0x000fe200020f0eff */
[----:B------:R-:W-:Y:S01]  /*7fa0*/  @P0 IMAD.MOV.U32 R103, RZ, RZ, R143 ;  /* 0x000000ffff670224 */ /* 0x000fe200078e008f */
[----:B------:R-:W-:-:S02]  /*7fb0*/  PRMT R106, RZ, 0x7610, R106 ;  /* 0x00007610ff6a7816 */ /* 0x000fc4000000006a */
[-C--:B------:R-:W-:Y:S02]  /*7fc0*/  LEA.HI.X.SX32 R161, R105, R101.reuse, 0x1, P2 ;  /* 0x0000006569a17211 */ /* 0x080fe400010f0eff */
[-C--:B------:R-:W-:Y:S02]  /*7fd0*/  LEA.HI.X.SX32 R158, R104, R101.reuse, 0x1, P3 ;  /* 0x00000065689e7211 */ /* 0x080fe400018f0eff */
[----:B------:R-:W-:Y:S01]  /*7fe0*/  LEA.HI.X.SX32 R125, R112, R101, 0x1, P5 ;  /* 0x00000065707d7211 */ /* 0x000fe200028f0eff */
[----:B------:R0:W2:Y:S01]  /*7ff0*/  @P0 LDG.E.U8 R106, desc[UR20][R102.64] ;  /* 0x00000014666a0981 */ /* 0x0000a2000c1e1100 */
[----:B------:R-:W-:Y:S01]  /*8000*/  PRMT R101, RZ, 0x7610, R101 ;  /* 0x00007610ff657816 */ /* 0x000fe20000000065 */
[----:B0-----:R-:W-:Y:S02]  /*8010*/  @P0 IMAD.MOV.U32 R102, RZ, RZ, R198 ;  /* 0x000000ffff660224 */ /* 0x001fe400078e00c6 */
[----:B------:R-:W-:-:S05]  /*8020*/  @P0 IMAD.MOV.U32 R103, RZ, RZ, R197 ;  /* 0x000000ffff670224 */ /* 0x000fca00078e00c5 */
[----:B------:R0:W3:Y:S01]  /*8030*/  @P0 LDG.E.U8 R101, desc[UR20][R102.64] ;  /* 0x0000001466650981 */ /* 0x0000e2000c1e1100 */
[----:B------:R-:W-:Y:S02]  /*8040*/  @P0 IMAD.MOV.U32 R104, RZ, RZ, R214 ;  /* 0x000000ffff680224 */ /* 0x000fe400078e00d6 */
[----:B------:R-:W-:Y:S01]  /*8050*/  @P0 IMAD.MOV.U32 R105, RZ, RZ, R213 ;  /* 0x000000ffff690224 */ /* 0x000fe200078e00d5 */
[----:B0-----:R-:W-:-:S06]  /*8060*/  PRMT R102, RZ, 0x7610, R102 ;  /* 0x00007610ff667816 */ /* 0x001fcc0000000066 */
[----:B------:R0:W4:Y:S01]  /*8070*/  @P0 LDG.E.U8 R102, desc[UR20][R104.64] ;  /* 0x0000001468660981 */ /* 0x000122000c1e1100 */
[----:B------:R-:W-:-:S05]  /*8080*/  LOP3.LUT R152, R137, 0x30, RZ, 0x3c, !PT ;  /* 0x0000003089987812 */ /* 0x000fca00078e3cff */
[----:B------:R-:W-:Y:S04]  /*8090*/  STS.U8 [R152+UR9+0x1380], R24 ;  /* 0x0013801898007988 */ /* 0x000fe80008000009 */
[----:B------:R-:W-:Y:S04]  /*80a0*/  STS.U8 [R152+UR9+0x1780], R19 ;  /* 0x0017801398007988 */ /* 0x000fe80008000009 */
[----:B------:R-:W-:Y:S01]  /*80b0*/  STS.U8 [R152+UR9+0x1b80], R21 ;  /* 0x001b801598007988 */ /* 0x000fe20008000009 */
[----:B0-----:R-:W-:-:S03]  /*80c0*/  @P0 IMAD.MOV.U32 R104, RZ, RZ, R230 ;  /* 0x000000ffff680224 */ /* 0x001fc600078e00e6 */
[----:B------:R-:W-:Y:S01]  /*80d0*/  STS.U8 [R152+UR9+0x1f80], R238 ;  /* 0x001f80ee98007988 */ /* 0x000fe20008000009 */
[----:B------:R-:W-:-:S03]  /*80e0*/  @P0 IMAD.MOV.U32 R105, RZ, RZ, R229 ;  /* 0x000000ffff690224 */ /* 0x000fc600078e00e5 */
[----:B---3--:R0:W-:Y:S02]  /*80f0*/  STS.U8 [R137+UR9+0x2000], R101 ;  /* 0x0020006589007988 */ /* 0x0081e40008000009 */
[----:B0-----:R-:W-:-:S06]  /*8100*/  PRMT R101, RZ, 0x7610, R101 ;  /* 0x00007610ff657816 */ /* 0x001fcc0000000065 */
[----:B------:R0:W3:Y:S04]  /*8110*/  @P0 LDG.E.U8 R101, desc[UR20][R104.64] ;  /* 0x0000001468650981 */ /* 0x0000e8000c1e1100 */
[----:B----4-:R1:W-:Y:S01]  /*8120*/  STS.U8 [R137+UR9+0x2400], R102 ;  /* 0x0024006689007988 */ /* 0x0103e20008000009 */
[----:B0-----:R-:W-:Y:S02]  /*8130*/  @P0 IMAD.MOV.U32 R104, RZ, RZ, R247 ;  /* 0x000000ffff680224 */ /* 0x001fe400078e00f7 */
[----:B------:R-:W-:Y:S01]  /*8140*/  @P0 IMAD.MOV.U32 R105, RZ, RZ, R246 ;  /* 0x000000ffff690224 */ /* 0x000fe200078e00f6 */
[----:B-1----:R-:W-:-:S06]  /*8150*/  PRMT R102, RZ, 0x7610, R102 ;  /* 0x00007610ff667816 */ /* 0x002fcc0000000066 */
[----:B------:R0:W4:Y:S01]  /*8160*/  @P0 LDG.E.U8 R102, desc[UR20][R104.64] ;  /* 0x0000001468660981 */ /* 0x000122000c1e1100 */
[----:B------:R-:W-:Y:S01]  /*8170*/  PRMT R103, RZ, 0x7610, R103 ;  /* 0x00007610ff677816 */ /* 0x000fe20000000067 */
[----:B0-----:R-:W-:Y:S02]  /*8180*/  @P0 IMAD.MOV.U32 R104, RZ, RZ, R20 ;  /* 0x000000ffff680224 */ /* 0x001fe400078e0014 */
[----:B------:R-:W-:Y:S01]  /*8190*/  @P0 IMAD.MOV.U32 R105, RZ, RZ, R18 ;  /* 0x000000ffff690224 */ /* 0x000fe200078e0012 */
[----:B---3--:R0:W-:Y:S02]  /*81a0*/  STS.U8 [R137+UR9+0x2800], R101 ;  /* 0x0028006589007988 */ /* 0x0081e40008000009 */
[----:B0-----:R-:W-:-:S06]  /*81b0*/  PRMT R101, RZ, 0x7610, R101 ;  /* 0x00007610ff657816 */ /* 0x001fcc0000000065 */
[----:B------:R0:W3:Y:S04]  /*81c0*/  @P0 LDG.E.U8 R101, desc[UR20][R104.64] ;  /* 0x0000001468650981 */ /* 0x0000e8000c1e1100 */
[----:B----4-:R1:W-:Y:S01]  /*81d0*/  STS.U8 [R137+UR9+0x2c00], R102 ;  /* 0x002c006689007988 */ /* 0x0103e20008000009 */
[----:B0-----:R-:W-:Y:S02]  /*81e0*/  @P0 IMAD.MOV.U32 R104, RZ, RZ, R17 ;  /* 0x000000ffff680224 */ /* 0x001fe400078e0011 */
[----:B------:R-:W-:Y:S01]  /*81f0*/  @P0 IMAD.MOV.U32 R105, RZ, RZ, R15 ;  /* 0x000000ffff690224 */ /* 0x000fe200078e000f */
[----:B-1----:R-:W-:-:S04]  /*8200*/  PRMT R102, RZ, 0x7610, R102 ;  /* 0x00007610ff667816 */ /* 0x002fc80000000066 */
[----:B------:R0:W4:Y:S02]  /*8210*/  @P0 LDG.E.U8 R103, desc[UR20][R104.64] ;  /* 0x0000001468670981 */ /* 0x000124000c1e1100 */
[----:B0-----:R-:W-:Y:S02]  /*8220*/  @P0 IMAD.MOV.U32 R104, RZ, RZ, R14 ;  /* 0x000000ffff680224 */ /* 0x001fe400078e000e */
[----:B------:R-:W-:-:S05]  /*8230*/  @P0 IMAD.MOV.U32 R105, RZ, RZ, R141 ;  /* 0x000000ffff690224 */ /* 0x000fca00078e008d */
[----:B------:R0:W2:Y:S02]  /*8240*/  @P0 LDG.E.U8 R102, desc[UR20][R104.64] ;  /* 0x0000001468660981 */ /* 0x0000a4000c1e1100 */
[----:B0-----:R-:W-:Y:S02]  /*8250*/  @P0 IMAD.MOV.U32 R104, RZ, RZ, R164 ;  /* 0x000000ffff680224 */ /* 0x001fe400078e00a4 */
[----:B------:R-:W-:Y:S01]  /*8260*/  @P0 IMAD.MOV.U32 R105, RZ, RZ, R140 ;  /* 0x000000ffff690224 */ /* 0x000fe200078e008c */
[----:B------:R-:W-:Y:S04]  /*8270*/  STL [R1], R8 ;  /* 0x0000000801007387 */ /* 0x000fe80000100800 */
[----:B---3--:R0:W-:Y:S02]  /*8280*/  STS.U8 [R137+UR9+0x3000], R101 ;  /* 0x0030006589007988 */ /* 0x0081e40008000009 */
[----:B0-----:R-:W-:-:S06]  /*8290*/  PRMT R101, RZ, 0x7610, R101 ;  /* 0x00007610ff657816 */ /* 0x001fcc0000000065 */
[----:B------:R0:W3:Y:S04]  /*82a0*/  @P0 LDG.E.U8 R101, desc[UR20][R104.64] ;  /* 0x0000001468650981 */ /* 0x0000e8000c1e1100 */
[----:B----4-:R-:W-:Y:S01]  /*82b0*/  STS.U8 [R137+UR9+0x3400], R103 ;  /* 0x0034006789007988 */ /* 0x010fe20008000009 */
[----:B0-----:R-:W-:Y:S02]  /*82c0*/  @P0 IMAD.MOV.U32 R104, RZ, RZ, R200 ;  /* 0x000000ffff680224 */ /* 0x001fe400078e00c8 */
[----:B------:R-:W-:Y:S01]  /*82d0*/  @P0 IMAD.MOV.U32 R105, RZ, RZ, R199 ;  /* 0x000000ffff690224 */ /* 0x000fe200078e00c7 */
[----:B--2---:R0:W-:Y:S02]  /*82e0*/  STS.U8 [R137+UR9+0x3800], R102 ;  /* 0x0038006689007988 */ /* 0x0041e40008000009 */
[----:B0-----:R-:W-:-:S06]  /*82f0*/  PRMT R102, RZ, 0x7610, R102 ;  /* 0x00007610ff667816 */ /* 0x001fcc0000000066 */
[----:B------:R0:W2:Y:S04]  /*8300*/  @P0 LDG.E.U8 R102, desc[UR20][R104.64] ;  /* 0x0000001468660981 */ /* 0x0000a8000c1e1100 */
[----:B------:R-:W-:Y:S04]  /*8310*/  STL [R1+0x8], R4 ;  /* 0x0000080401007387 */ /* 0x000fe80000100800 */
        /* <DEDUP_REMOVED lines=53> */
[----:B------:R-:W-:Y:S01]  /*8670*/  STL [R1+0xd4], R128 ;  /* 0x0000d48001007387 */ /* 0x000fe20000100800 */
[----:B0-----:R-:W-:-:S03]  /*8680*/  @P0 IMAD.MOV.U32 R104, RZ, RZ, R216 ;  /* 0x000000ffff680224 */ /* 0x001fc600078e00d8 */
[----:B------:R-:W-:Y:S01]  /*8690*/  STL [R1+0xdc], R117 ;  /* 0x0000dc7501007387 */ /* 0x000fe20000100800 */
[----:B------:R-:W-:-:S03]  /*86a0*/  @P0 IMAD.MOV.U32 R105, RZ, RZ, R215 ;  /* 0x000000ffff690224 */ /* 0x000fc600078e00d7 */
[----:B------:R0:W-:Y:S02]  /*86b0*/  STL [R1+0xe8], R164 ;  /* 0x0000e8a401007387 */ /* 0x0001e40000100800 */
[----:B0-----:R-:W-:Y:S02]  /*86c0*/  LOP3.LUT R164, R137, 0x10, RZ, 0x3c, !PT ;  /* 0x0000001089a47812 */ /* 0x001fe400078e3cff */
[----:B---3--:R0:W-:Y:S02]  /*86d0*/  STS.U8 [R137+UR9+0x3c00], R101 ;  /* 0x003c006589007988 */ /* 0x0081e40008000009 */
[----:B0-----:R-:W-:-:S06]  /*86e0*/  PRMT R101, RZ, 0x7610, R101 ;  /* 0x00007610ff657816 */ /* 0x001fcc0000000065 */
[----:B------:R0:W3:Y:S02]  /*86f0*/  @P0 LDG.E.U8 R101, desc[UR20][R104.64] ;  /* 0x0000001468650981 */ /* 0x0000e4000c1e1100 */
[----:B0-----:R-:W-:Y:S02]  /*8700*/  @P0 IMAD.MOV.U32 R104, RZ, RZ, R232 ;  /* 0x000000ffff680224 */ /* 0x001fe400078e00e8 */
[----:B------:R-:W-:Y:S01]  /*8710*/  @P0 IMAD.MOV.U32 R105, RZ, RZ, R231 ;  /* 0x000000ffff690224 */ /* 0x000fe200078e00e7 */
[----:B--2---:R0:W-:Y:S02]  /*8720*/  STS.U8 [R164+UR9+0x2080], R102 ;  /* 0x00208066a4007988 */ /* 0x0041e40008000009 */
[----:B0-----:R-:W-:-:S06]  /*8730*/  PRMT R102, RZ, 0x7610, R102 ;  /* 0x00007610ff667816 */ /* 0x001fcc0000000066 */
[----:B------:R0:W2:Y:S02]  /*8740*/  @P0 LDG.E.U8 R102, desc[UR20][R104.64] ;  /* 0x0000001468660981 */ /* 0x0000a4000c1e1100 */
[----:B0-----:R-:W-:Y:S02]  /*8750*/  @P0 IMAD.MOV.U32 R104, RZ, RZ, R249 ;  /* 0x000000ffff680224 */ /* 0x001fe400078e00f9 */
[----:B------:R-:W-:Y:S01]  /*8760*/  @P0 IMAD.MOV.U32 R105, RZ, RZ, R248 ;  /* 0x000000ffff690224 */ /* 0x000fe200078e00f8 */
        /* <DEDUP_REMOVED lines=31> */
[----:B0-----:R-:W-:Y:S02]  /*8960*/  LOP3.LUT R164, R137, 0x20, RZ, 0x3c, !PT ;  /* 0x0000002089a47812 */ /* 0x001fe400078e3cff */
[----:B------:R-:W-:-:S06]  /*8970*/  PRMT R101, RZ, 0x7610, R101 ;  /* 0x00007610ff657816 */ /* 0x000fcc0000000065 */
        /* <DEDUP_REMOVED lines=75> */
[----:B------:R0:W2:Y:S01]  /*8e30*/  @P0 LDG.E.U8 R102, desc[UR20][R104.64] ;  /* 0x0000001468660981 */ /* 0x0000a2000c1e1100 */
[----:B------:R-:W-:Y:S01]  /*8e40*/  @P0 IMAD.MOV.U32 R103, RZ, RZ, R221 ;  /* 0x000000ffff670224 */ /* 0x000fe200078e00dd */
[----:B0-----:R-:W-:Y:S02]  /*8e50*/  LOP3.LUT R104, R137, 0x40, RZ, 0x3c, !PT ;  /* 0x0000004089687812 */ /* 0x001fe400078e3cff */
[----:B---3--:R0:W-:Y:S02]  /*8e60*/  STS.U8 [R152+UR9+0x3d80], R101 ;  /* 0x003d806598007988 */ /* 0x0081e40008000009 */
[----:B0-----:R-:W-:Y:S02]  /*8e70*/  PRMT R101, RZ, 0x7610, R101 ;  /* 0x00007610ff657816 */ /* 0x001fe40000000065 */
[----:B--2---:R0:W-:Y:S02]  /*8e80*/  STS.U8 [R104+UR9+0x2200], R102 ;  /* 0x0022006668007988 */ /* 0x0041e40008000009 */
[----:B0-----:R-:W-:-:S05]  /*8e90*/  @P0 IMAD.MOV.U32 R102, RZ, RZ, R222 ;  /* 0x000000ffff660224 */ /* 0x001fca00078e00de */
[----:B------:R0:W2:Y:S02]  /*8ea0*/  @P0 LDG.E.U8 R101, desc[UR20][R102.64] ;  /* 0x0000001466650981 */ /* 0x0000a4000c1e1100 */
[----:B0-----:R-:W-:Y:S02]  /*8eb0*/  @P0 IMAD.MOV.U32 R102, RZ, RZ, R239 ;  /* 0x000000ffff660224 */ /* 0x001fe400078e00ef */
[----:B------:R-:W-:Y:S01]  /*8ec0*/  @P0 IMAD.MOV.U32 R103, RZ, RZ, R237 ;  /* 0x000000ffff670224 */ /* 0x000fe200078e00ed */
[----:B--2---:R0:W-:Y:S02]  /*8ed0*/  STS.U8 [R104+UR9+0x2600], R101 ;  /* 0x0026006568007988 */ /* 0x0041e40008000009 */
[----:B0-----:R-:W-:-:S06]  /*8ee0*/  PRMT R101, RZ, 0x7610, R101 ;  /* 0x00007610ff657816 */ /* 0x001fcc0000000065 */
        /* <DEDUP_REMOVED lines=25> */
[----:B------:R0:W2:Y:S01]  /*9080*/  @P0 LDG.E.U8 R101, desc[UR20][R102.64] ;  /* 0x0000001466650981 */ /* 0x0000a2000c1e1100 */
[----:B------:R-:W-:Y:S01]  /*9090*/  @P0 IMAD.MOV.U32 R105, RZ, RZ, R207 ;  /* 0x000000ffff690224 */ /* 0x000fe200078e00cf */
[----:B0-----:R-:W-:Y:S02]  /*90a0*/  PRMT R102, RZ, 0x7610, R102 ;  /* 0x00007610ff667816 */ /* 0x001fe40000000066 */
[----:B--2---:R0:W-:Y:S02]  /*90b0*/  STS.U8 [R104+UR9+0x3e00], R101 ;  /* 0x003e006568007988 */ /* 0x0041e40008000009 */
[----:B0-----:R-:W-:-:S05]  /*90c0*/  @P0 IMAD.MOV.U32 R104, RZ, RZ, R208 ;  /* 0x000000ffff680224 */ /* 0x001fca00078e00d0 */
[----:B------:R-:W2:Y:S01]  /*90d0*/  @P0 LDG.E.U8 R102, desc[UR20][R104.64] ;  /* 0x0000001468660981 */ /* 0x000ea2000c1e1100 */
[----:B------:R-:W-:Y:S01]  /*90e0*/  LOP3.LUT R107, R137, 0x50, RZ, 0x3c, !PT ;  /* 0x00000050896b7812 */ /* 0x000fe200078e3cff */
[----:B------:R-:W-:Y:S01]  /*90f0*/  @P0 IMAD.MOV.U32 R103, RZ, RZ, R223 ;  /* 0x000000ffff670224 */ /* 0x000fe200078e00df */
[----:B------:R-:W-:-:S03]  /*9100*/  PRMT R101, RZ, 0x7610, R101 ;  /* 0x00007610ff657816 */ /* 0x000fc60000000065 */
        /* <DEDUP_REMOVED lines=28> */
[----:B------:R-:W-:Y:S02]  /*92d0*/  @P0 IMAD.MOV.U32 R104, RZ, RZ, R210 ;  /* 0x000000ffff680224 */ /* 0x000fe400078e00d2 */
[----:B------:R-:W-:Y:S02]  /*92e0*/  @P0 IMAD.MOV.U32 R105, RZ, RZ, R209 ;  /* 0x000000ffff690224 */ /* 0x000fe400078e00d1 */
[----:B0-----:R-:W-:Y:S02]  /*92f0*/  @P0 IMAD.MOV.U32 R102, RZ, RZ, R187 ;  /* 0x000000ffff660224 */ /* 0x001fe400078e00bb */
[----:B------:R-:W-:Y:S01]  /*9300*/  @P0 IMAD.MOV.U32 R103, RZ, RZ, R186 ;  /* 0x000000ffff670224 */ /* 0x000fe200078e00ba */
[----:B--2---:R0:W-:Y:S02]  /*9310*/  STS.U8 [R107+UR9+0x3a80], R101 ;  /* 0x003a80656b007988 */ /* 0x0041e40008000009 */
[----:B0-----:R-:W-:-:S06]  /*9320*/  PRMT R101, RZ, 0x7610, R101 ;  /* 0x00007610ff657816 */ /* 0x001fcc0000000065 */
[----:B------:R0:W2:Y:S02]  /*9330*/  @P0 LDG.E.U8 R101, desc[UR20][R102.64] ;  /* 0x0000001466650981 */ /* 0x0000a4000c1e1100 */
[----:B0-----:R-:W-:-:S06]  /*9340*/  PRMT R102, RZ, 0x7610, R102 ;  /* 0x00007610ff667816 */ /* 0x001fcc0000000066 */
[----:B------:R-:W3:Y:S01]  /*9350*/  @P0 LDG.E.U8 R102, desc[UR20][R104.64] ;  /* 0x0000001468660981 */ /* 0x000ee2000c1e1100 */
[----:B------:R-:W-:-:S03]  /*9360*/  @P0 IMAD.MOV.U32 R103, RZ, RZ, R225 ;  /* 0x000000ffff670224 */ /* 0x000fc600078e00e1 */
[----:B--2---:R0:W-:Y:S02]  /*9370*/  STS.U8 [R107+UR9+0x3e80], R101 ;  /* 0x003e80656b007988 */ /* 0x0041e40008000009 */
[----:B0-----:R-:W-:Y:S02]  /*9380*/  LOP3.LUT R107, R137, 0x60, RZ, 0x3c, !PT ;  /* 0x00000060896b7812 */ /* 0x001fe400078e3cff */
[----:B------:R-:W-:-:S03]  /*9390*/  PRMT R101, RZ, 0x7610, R101 ;  /* 0x00007610ff657816 */ /* 0x000fc60000000065 */
[----:B---3--:R0:W-:Y:S02]  /*93a0*/  STS.U8 [R107+UR9+0x2300], R102 ;  /* 0x002300666b007988 */ /* 0x0081e40008000009 */
        /* <DEDUP_REMOVED lines=40> */
[----:B------:R-:W-:Y:S04]  /*9630*/  STS.U8 [R107+UR9+0x3f80], R106 ;  /* 0x003f806a6b007988 */ /* 0x000fe80008000009 */
        /* <DEDUP_REMOVED lines=37> */
[----:B------:R0:W5:Y:S04]  /*9890*/  LDL.LU R24, [R1+0x18c] ;  /* 0x00018c0001187983 */ /* 0x0001680000300800 */
[----:B------:R-:W-:Y:S04]  /*98a0*/  STL [R1+0x10c], R186 ;  /* 0x00010cba01007387 */ /* 0x000fe80000100800 */
[----:B------:R0:W5:Y:S04]  /*98b0*/  LDL.LU R19, [R1+0x188] ;  /* 0x0001880001137983 */ /* 0x0001680000300800 */
[----:B------:R-:W-:Y:S04]  /*98c0*/  STL [R1+0x11c], R143 ;  /* 0x00011c8f01007387 */ /* 0x000fe80000100800 */
[----:B------:R-:W-:Y:S04]  /*98d0*/  STL [R1+0x114], R125 ;  /* 0x0001147d01007387 */ /* 0x000fe80000100800 */
[----:B------:R0:W5:Y:S04]  /*98e0*/  LDL.LU R21, [R1+0x184] ;  /* 0x0001840001157983 */ /* 0x0001680000300800 */
        /* <DEDUP_REMOVED lines=18> */
[----:B--2---:R1:W-:Y:S02]  /*9a10*/  STS.U8 [R107+UR9+0x3780], R101 ;  /* 0x003780656b007988 */ /* 0x0043e40008000009 */
[----:B-1----:R-:W-:-:S06]  /*9a20*/  PRMT R101, RZ, 0x7610, R101 ;  /* 0x00007610ff657816 */ /* 0x002fcc0000000065 */
[----:B------:R-:W2:Y:S01]  /*9a30*/  @P0 LDG.E.U8 R101, desc[UR20][R102.64] ;  /* 0x0000001466650981 */ /* 0x000ea2000c1e1100 */
[----:B------:R-:W-:-:S04]  /*9a40*/  UISETP.NE.U32.AND UP1, UPT, UR11, URZ, UPT ;  /* 0x000000ff0b00728c */ /* 0x000fc8000bf25070 */
[----:B------:R-:W-:Y:S02]  /*9a50*/  UISETP.LT.OR UP3, UPT, UR24, 0x80, UP1 ;  /* 0x000000801800788c */ /* 0x000fe40008f61670 */
[----:B------:R-:W-:Y:S01]  /*9a60*/  UISETP.GE.AND UP2, UPT, UR24, 0x100, UPT ;  /* 0x000001001800788c */ /* 0x000fe2000bf46270 */
[----:B--2---:R0:W-:Y:S01]  /*9a70*/  STS.U8 [R107+UR9+0x3b80], R101 ;  /* 0x003b80656b007988 */ /* 0x0041e20008000009 */
[----:B------:R1:W-:Y:S06]  /*9a80*/  MEMBAR.ALL.CTA ;  /* 0x0000000000007992 */ /* 0x0003ec0000008000 */
[----:B-1----:R-:W1:Y:S02]  /*9a90*/  FENCE.VIEW.ASYNC.S ;  /* 0x00000000000073c6 */ /* 0x002e640000000000 */
[----:B-1----:R-:W-:Y:S06]  /*9aa0*/  BAR.SYNC.DEFER_BLOCKING 0x0 ;  /* 0x0000000000007b1d */ /* 0x002fec0000010000 */
[----:B------:R-:W-:Y:S05]  /*9ab0*/  BRA.U UP3, `(.L_x_6) ;  /* 0x0000000103847547 */ /* 0x000fea000b800000 */
[----:B------:R-:W-:Y:S02]  /*9ac0*/  UIADD3 UR4, UPT, UPT, UR9, 0x2000, URZ ;  /* 0x0000200009047890 */ /* 0x000fe4000fffe0ff */
[----:B------:R-:W-:Y:S02]  /*9ad0*/  USHF.R.U32.HI UR14, URZ, 0x4, UR9 ;  /* 0x00000004ff0e7899 */ /* 0x000fe40008011609 */
[----:B------:R-:W-:Y:S02]  /*9ae0*/  USHF.R.U32.HI UR4, URZ, 0x4, UR4 ;  /* 0x00000004ff047899 */ /* 0x000fe40008011604 */
[----:B------:R-:W-:Y:S02]  /*9af0*/  USGXT.U32 UR14, UR14, 0xe ;  /* 0x0000000e0e0e789a */ /* 0x000fe40008000000 */
[----:B------:R-:W-:Y:S02]  /*9b00*/  USGXT.U32 UR16, UR4, 0xe ;  /* 0x0000000e0410789a */ /* 0x000fe40008000000 */
[----:B------:R-:W-:-:S02]  /*9b10*/  UIADD3 UR34, UP3, UPT, UR14, 0x80, URZ ;  /* 0x000000800e227890 */ /* 0x000fc4000ff7e0ff */
[----:B------:R-:W-:Y:S01]  /*9b20*/  UIADD3 UR32, UP4, UPT, UR16, 0x2, URZ ;  /* 0x0000000210207890 */ /* 0x000fe2000ff9e0ff */
[----:B------:R-:W-:Y:S01]  /*9b30*/  UMOV UR4, URZ ;  /* 0x000000ff00047c82 */ /* 0x000fe20008000000 */
[----:B------:R-:W-:Y:S01]  /*9b40*/  UMOV UR36, 0x0 ;  /* 0x0000000000247882 */ /* 0x000fe20000000000 */
[----:B------:R-:W-:Y:S02]  /*9b50*/  UIADD3.X UR35, UPT, UPT, UR4, -0x7fffbfe0, URZ, UP3, !UPT ;  /* 0x8000402004237890 */ /* 0x000fe40009ffe4ff */
[----:B------:R-:W-:Y:S02]  /*9b60*/  UIADD3.X UR33, UPT, UPT, UR4, 0x40004040, URZ, UP4, !UPT ;  /* 0x4000404004217890 */ /* 0x000fe4000a7fe4ff */
[----:B------:R-:W-:Y:S02]  /*9b70*/  UIADD3.64 UR18, UPT, UPT, UR34, 0x80, URZ ;  /* 0x0000008022127897 */ /* 0x000fe4000fffe0ff */
[----:B------:R-:W-:Y:S02]  /*9b80*/  UIADD3.64 UR26, UPT, UPT, UR32, 0x2, URZ ;  /* 0x00000002201a7897 */ /* 0x000fe4000fffe0ff */
[----:B------:R-:W-:-:S02]  /*9b90*/  UIADD3.64 UR28, UPT, UPT, UR34, 0x100, URZ ;  /* 0x00000100221c7897 */ /* 0x000fc4000fffe0ff */
[----:B------:R-:W-:Y:S01]  /*9ba0*/  UIADD3.64 UR30, UPT, UPT, UR32, 0x4, URZ ;  /* 0x00000004201e7897 */ /* 0x000fe2000fffe0ff */
[----:B------:R-:W-:Y:S01]  /*9bb0*/  UMOV UR37, 0x4108490 ;  /* 0x0410849000257882 */ /* 0x000fe20000000000 */
[----:B------:R-:W-:Y:S01]  /*9bc0*/  UMOV UR15, 0x80004020 ;  /* 0x80004020000f7882 */ /* 0x000fe20000000000 */
[----:B------:R-:W-:Y:S01]  /*9bd0*/  UMOV UR17, 0x40004040 ;  /* 0x4000404000117882 */ /* 0x000fe20000000000 */
[----:B------:R-:W-:Y:S01]  /*9be0*/  UMOV UR38, 0x0 ;  /* 0x0000000000267882 */ /* 0x000fe20000000000 */
[----:B------:R-:W-:Y:S01]  /*9bf0*/  UMOV UR39, 0x4108490 ;  /* 0x0410849000277882 */ /* 0x000fe20000000000 */
[----:B------:R-:W-:Y:S01]  /*9c00*/  UMOV UR40, 0x0 ;  /* 0x0000000000287882 */ /* 0x000fe20000000000 */
[----:B------:R-:W-:Y:S01]  /*9c10*/  UMOV UR41, 0x4108490 ;  /* 0x0410849000297882 */ /* 0x000fe20000000000 */
[----:B------:R-:W-:Y:S01]  /*9c20*/  UMOV UR4, UR6 ;  /* 0x0000000600047c82 */ /* 0x000fe20008000000 */
[----:B------:R-:W-:Y:S01]  /*9c30*/  UMOV UR5, URZ ;  /* 0x000000ff00057c82 */ /* 0x000fe20008000000 */
[----:B------:R1:W-:Y:S01]  /*9c40*/  UTCQMMA gdesc[UR14], gdesc[UR16], tmem[UR8], tmem[UR36], idesc[UR37], !UPT ;  /* 0x00ff24100e0075ea */ /* 0x0003e2000f800308 */
[----:B------:R-:W-:Y:S01]  /*9c50*/  UMOV UR42, 0x0 ;  /* 0x00000000002a7882 */ /* 0x000fe20000000000 */
[----:B------:R-:W-:Y:S01]  /*9c60*/  UMOV UR43, 0x4108490 ;  /* 0x04108490002b7882 */ /* 0x000fe20000000000 */
[----:B------:R1:W-:Y:S01]  /*9c70*/  UTCQMMA gdesc[UR34], gdesc[UR32], tmem[UR8], tmem[UR38], idesc[UR39], UPT ;  /* 0x00ff2620220075ea */ /* 0x0003e2000b800308 */
[----:B------:R-:W-:Y:S01]  /*9c80*/  UMOV UR4, UR4 ;  /* 0x0000000400047c82 */ /* 0x000fe20008000000 */
[----:B------:R1:W-:Y:S01]  /*9c90*/  UTCQMMA gdesc[UR18], gdesc[UR26], tmem[UR8], tmem[UR40], idesc[UR41], UPT ;  /* 0x00ff281a120075ea */ /* 0x0003e2000b800308 */
[----:B------:R1:W-:Y:S01]  /*9ca0*/  UTCQMMA gdesc[UR28], gdesc[UR30], tmem[UR8], tmem[UR42], idesc[UR43], UPT ;  /* 0x00ff2a1e1c0075ea */ /* 0x0003e2000b800308 */
[----:B------:R1:W-:Y:S01]  /*9cb0*/  UTCBAR [UR4], URZ ;  /* 0x000000ff040073e9 */ /* 0x0003e200080000ff */
[----:B------:R-:W-:Y:S01]  /*9cc0*/  NOP ;  /* 0x0000000000007918 */ /* 0x000fe20000000000 */
.L_x_6:
[----:B-1----:R-:W-:Y:S01]  /*9cd0*/  UMOV UR4, URZ ;  /* 0x000000ff00047c82 */ /* 0x002fe20008000000 */
[----:B------:R-:W-:Y:S05]  /*9ce0*/  BRA.U !UP2, `(.L_x_7) ;  /* 0x0000005d0a847547 */ /* 0x000fea000b800000 */
[----:B------:R-:W-:Y:S01]  /*9cf0*/  USHF.L.U32 UR11, UR12, 0x7, URZ ;  /* 0x000000070c0b7899 */ /* 0x000fe200080006ff */
[----:B0-----:R-:W-:Y:S01]  /*9d00*/  IMAD.MOV.U32 R101, RZ, RZ, RZ ;  /* 0x000000ffff657224 */ /* 0x001fe200078e00ff */
[----:B------:R-:W-:Y:S02]  /*9d10*/  USHF.L.U32 UR18, UR13, 0x7, URZ ;  /* 0x000000070d127899 */ /* 0x000fe400080006ff */
[----:B------:R-:W-:Y:S02]  /*9d20*/  USHF.R.S32.HI UR7, URZ, 0x1f, UR24 ;  /* 0x0000001fff077899 */ /* 0x000fe40008011418 */
[----:B------:R-:W-:Y:S02]  /*9d30*/  UIADD3 UR12, UPT, UPT, UR9, 0x4000, URZ ;  /* 0x00004000090c7890 */ /* 0x000fe4000fffe0ff */
[----:B------:R-:W-:Y:S02]  /*9d40*/  UIADD3 UR13, UPT, UPT, UR9, 0x6000, URZ ;  /* 0x00006000090d7890 */ /* 0x000fe4000fffe0ff */
[----:B------:R-:W-:-:S02]  /*9d50*/  ULEA.HI UR7, UR7, UR24, URZ, 0x7 ;  /* 0x0000001807077291 */ /* 0x000fc4000f8f38ff */
[----:B------:R-:W-:Y:S02]  /*9d60*/  USHF.R.U32.HI UR12, URZ, 0x4, UR12 ;  /* 0x00000004ff0c7899 */ /* 0x000fe4000801160c */
[----:B------:R-:W-:Y:S02]  /*9d70*/  USHF.R.U32.HI UR13, URZ, 0x4, UR13 ;  /* 0x00000004ff0d7899 */ /* 0x000fe4000801160d */
[----:B------:R-:W-:Y:S02]  /*9d80*/  USHF.R.S32.HI UR7, URZ, 0x7, UR7 ;  /* 0x00000007ff077899 */ /* 0x000fe40008011407 */
[----:B------:R-:W-:Y:S02]  /*9d90*/  USGXT.U32 UR12, UR12, 0xe ;  /* 0x0000000e0c0c789a */ /* 0x000fe40008000000 */
[----:B------:R-:W-:Y:S02]  /*9da0*/  USGXT.U32 UR14, UR13, 0xe ;  /* 0x0000000e0d0e789a */ /* 0x000fe40008000000 */
[----:B------:R-:W-:-:S02]  /*9db0*/  UIADD3 UR26, UP2, UPT, UR12, 0x80, URZ ;  /* 0x000000800c1a7890 */ /* 0x000fc4000ff5e0ff */
[----:B------:R-:W-:Y:S02]  /*9dc0*/  UISETP.LT.AND UP4, UPT, UR7, 0x2, UPT ;  /* 0x000000020700788c */ /* 0x000fe4000bf81270 */
[----:B------:R-:W-:Y:S01]  /*9dd0*/  UIADD3 UR28, UP3, UPT, UR14, 0x2, URZ ;  /* 0x000000020e1c7890 */ /* 0x000fe2000ff7e0ff */
[----:B------:R-:W-:Y:S01]  /*9de0*/  UMOV UR4, URZ ;  /* 0x000000ff00047c82 */ /* 0x000fe20008000000 */
[----:B------:R-:W-:Y:S01]  /*9df0*/  UMOV UR5, URZ ;  /* 0x000000ff00057c82 */ /* 0x000fe20008000000 */
[----:B------:R-:W-:Y:S02]  /*9e00*/  UIADD3.X UR27, UPT, UPT, UR4, -0x7fffbfe0, URZ, UP2, !UPT ;  /* 0x80004020041b7890 */ /* 0x000fe400097fe4ff */
[----:B------:R-:W-:Y:S02]  /*9e10*/  USEL UR7, UR7, 0x2, !UP4 ;  /* 0x0000000207077887 */ /* 0x000fe4000e000000 */
[----:B------:R-:W-:Y:S02]  /*9e20*/  UIADD3.X UR29, UPT, UPT, UR5, 0x40004040, URZ, UP3, !UPT ;  /* 0x40004040051d7890 */ /* 0x000fe40009ffe4ff */
[----:B------:R-:W-:-:S02]  /*9e30*/  UIADD3 UR22, UPT, UPT, UR22, -0x80, URZ ;  /* 0xffffff8016167890 */ /* 0x000fc4000fffe0ff */
[----:B------:R-:W-:Y:S02]  /*9e40*/  USHF.R.S32.HI UR25, URZ, 0x1f, UR11 ;  /* 0x0000001fff197899 */ /* 0x000fe4000801140b */
[----:B------:R-:W-:Y:S02]  /*9e50*/  USHF.R.S32.HI UR38, URZ, 0x1f, UR18 ;  /* 0x0000001fff267899 */ /* 0x000fe40008011412 */
[----:B------:R-:W-:Y:S02]  /*9e60*/  UIADD3 UR19, UPT, UPT, UR7, -0x1, URZ ;  /* 0xffffffff07137890 */ /* 0x000fe4000fffe0ff */
[----:B------:R-:W-:Y:S02]  /*9e70*/  UIADD3.64 UR30, UPT, UPT, UR26, 0x80, URZ ;  /* 0x000000801a1e7897 */ /* 0x000fe4000fffe0ff */
[----:B------:R-:W-:Y:S02]  /*9e80*/  UIADD3.64 UR32, UPT, UPT, UR28, 0x2, URZ ;  /* 0x000000021c207897 */ /* 0x000fe4000fffe0ff */
[----:B------:R-:W-:-:S02]  /*9e90*/  UIADD3.64 UR34, UPT, UPT, UR26, 0x100, URZ ;  /* 0x000001001a227897 */ /* 0x000fc4000fffe0ff */
[----:B------:R-:W-:Y:S01]  /*9ea0*/  UIADD3.64 UR36, UPT, UPT, UR28, 0x4, URZ ;  /* 0x000000041c247897 */ /* 0x000fe2000fffe0ff */
[----:B------:R-:W-:-:S11]  /*9eb0*/  UMOV UR23, 0x1 ;  /* 0x0000000100177882 */ /* 0x000fd60000000000 */
.L_x_10:
[----:B------:R-:W2:Y:S04]  /*9ec0*/  LDL.LU R114, [R1+0x120] ;  /* 0x0001200001727983 */ /* 0x000ea80000300800 */
[----:B------:R-:W3:Y:S04]  /*9ed0*/  LDL.LU R113, [R1+0x118] ;  /* 0x0001180001717983 */ /* 0x000ee80000300800 */
[----:B------:R-:W4:Y:S04]  /*9ee0*/  LDL.LU R112, [R1+0x110] ;  /* 0x0001100001707983 */ /* 0x000f280000300800 */
[----:B------:R-:W4:Y:S04]  /*9ef0*/  LDL.LU R111, [R1+0x108] ;  /* 0x00010800016f7983 */ /* 0x000f280000300800 */
[----:B------:R-:W4:Y:S04]  /*9f00*/  LDL.LU R110, [R1+0x100] ;  /* 0x00010000016e7983 */ /* 0x000f280000300800 */
[----:B------:R-:W4:Y:S04]  /*9f10*/  LDL.LU R109, [R1+0x11c] ;  /* 0x00011c00016d7983 */ /* 0x000f280000300800 */
[----:B------:R-:W4:Y:S04]  /*9f20*/  LDL.LU R108, [R1+0xf8] ;  /* 0x0000f800016c7983 */ /* 0x000f280000300800 */
[----:B------:R-:W4:Y:S01]  /*9f30*/  LDL.LU R104, [R1+0x114] ;  /* 0x0001140001687983 */ /* 0x000f220000300800 */
[----:B------:R-:W0:Y:S03]  /*9f40*/  S2R R103, SR_TID.X ;  /* 0x0000000000677919 */ /* 0x000e260000002100 */
[----:B------:R-:W4:Y:S04]  /*9f50*/  LDL.LU R107, [R1+0xf0] ;  /* 0x0000f000016b7983 */ /* 0x000f280000300800 */
[----:B------:R-:W4:Y:S04]  /*9f60*/  LDL.LU R106, [R1+0x10c] ;  /* 0x00010c00016a7983 */ /* 0x000f280000300800 */
[----:B------:R-:W4:Y:S01]  /*9f70*/  LDL.LU R105, [R1+0xe8] ;  /* 0x0000e80001697983 */ /* 0x000f220000300800 */
[----:B------:R-:W-:Y:S01]  /*9f80*/  IMAD.U32 R101, R101, -0x80000000, RZ ;  /* 0x8000000065657824 */ /* 0x000fe200078e00ff */
[----:B0-----:R-:W-:-:S04]  /*9f90*/  SHF.R.U32.HI R102, RZ, 0x6, R103 ;  /* 0x00000006ff667819 */ /* 0x001fc80000011667 */
[----:B------:R-:W-:-:S04]  /*9fa0*/  SGXT.U32 R102, R102, 0x1 ;  /* 0x000000016666781a */ /* 0x000fc80000000000 */
[----:B------:R-:W-:Y:S02]  /*9fb0*/  ISETP.GE.AND P0, PT, R102, UR22, PT ;  /* 0x0000001666007c0c */ /* 0x000fe4000bf06270 */
[----:B--2---:R-:W-:Y:S02]  /*9fc0*/  IADD3 R114, P6, PT, R114, UR18, RZ ;  /* 0x0000001272727c10 */ /* 0x004fe4000ffde0ff */
[----:B---3--:R-:W-:-:S03]  /*9fd0*/  IADD3 R113, P2, PT, R113, UR18, RZ ;  /* 0x0000001271717c10 */ /* 0x008fc6000ff5e0ff */
[----:B------:R-:W-:Y:S01]  /*9fe0*/  STL [R1+0x120], R114 ;  /* 0x0001207201007387 */ /* 0x000fe20000100800 */
[----:B----4-:R-:W-:-:S03]  /*9ff0*/  IADD3 R112, P3, PT, R112, UR18, RZ ;  /* 0x0000001270707c10 */ /* 0x010fc6000ff7e0ff */
[----:B------:R-:W-:Y:S01]  /*a000*/  STL [R1+0x118], R113 ;  /* 0x0001187101007387 */ /* 0x000fe20000100800 */
[----:B------:R-:W-:-:S03]  /*a010*/  IADD3 R111, P4, PT, R111, UR18, RZ ;  /* 0x000000126f6f7c10 */ /* 0x000fc6000ff9e0ff */
[----:B------:R-:W-:Y:S01]  /*a020*/  STL [R1+0x110], R112 ;  /* 0x0001107001007387 */ /* 0x000fe20000100800 */
[----:B------:R-:W-:-:S03]  /*a030*/  IADD3 R110, P5, PT, R110, UR18, RZ ;  /* 0x000000126e6e7c10 */ /* 0x000fc6000ffbe0ff */
[----:B------:R-:W-:Y:S01]  /*a040*/  STL [R1+0x108], R111 ;  /* 0x0001086f01007387 */ /* 0x000fe20000100800 */
[----:B------:R-:W-:-:S03]  /*a050*/  IADD3.X R109, PT, PT, R109, UR38, RZ, P6, !PT ;  /* 0x000000266d6d7c10 */ /* 0x000fc6000b7fe4ff */
[----:B------:R-:W-:Y:S01]  /*a060*/  STL [R1+0x100], R110 ;  /* 0x0001006e01007387 */ /* 0x000fe20000100800 */
[----:B------:R-:W-:Y:S02]  /*a070*/  IADD3 R108, P6, PT, R108, UR18, RZ ;  /* 0x000000126c6c7c10 */ /* 0x000fe4000ffde0ff */
[----:B------:R-:W-:-:S05]  /*a080*/  IADD3.X R104, PT, PT, R104, UR38, RZ, P2, !PT ;  /* 0x0000002668687c10 */ /* 0x000fca00097fe4ff */
[----:B------:R0:W-:Y:S04]  /*a090*/  STL [R1+0x114], R104 ;  /* 0x0001146801007387 */ /* 0x0001e80000100800 */
[----:B------:R-:W-:Y:S04]  /*a0a0*/  STL [R1+0x11c], R109 ;  /* 0x00011c6d01007387 */ /* 0x000fe80000100800 */
[----:B0-----:R-:W2:Y:S01]  /*a0b0*/  LDL.LU R104, [R1+0x104] ;  /* 0x0001040001687983 */ /* 0x001ea20000300800 */
[----:B------:R-:W-:Y:S02]  /*a0c0*/  IADD3.X R106, PT, PT, R106, UR38, RZ, P3, !PT ;  /* 0x000000266a6a7c10 */ /* 0x000fe40009ffe4ff */
[----:B------:R-:W-:Y:S01]  /*a0d0*/  IADD3 R107, P2, PT, R107, UR18, RZ ;  /* 0x000000126b6b7c10 */ /* 0x000fe2000ff5e0ff */
[----:B------:R-:W-:Y:S04]  /*a0e0*/  STL [R1+0xf8], R108 ;  /* 0x0000f86c01007387 */ /* 0x000fe80000100800 */
[----:B------:R-:W3:Y:S01]  /*a0f0*/  LDL.LU R102, [R1+0xe0] ;  /* 0x0000e00001667983 */ /* 0x000ee20000300800 */
[----:B------:R-:W-:-:S03]  /*a100*/  IADD3 R105, P3, PT, R105, UR18, RZ ;  /* 0x0000001269697c10 */ /* 0x000fc6000ff7e0ff */
[----:B------:R0:W-:Y:S04]  /*a110*/  STL [R1+0x10c], R106 ;  /* 0x00010c6a01007387 */ /* 0x0001e80000100800 */
[----:B------:R1:W-:Y:S04]  /*a120*/  STL [R1+0xf0], R107 ;  /* 0x0000f06b01007387 */ /* 0x0003e80000100800 */
[----:B0-----:R-:W4:Y:S04]  /*a130*/  LDL.LU R106, [R1+0xfc] ;  /* 0x0000fc00016a7983 */ /* 0x001f280000300800 */
[----:B------:R-:W4:Y:S04]  /*a140*/  LDL.LU R130, [R1+0xd8] ;  /* 0x0000d80001827983 */ /* 0x000f280000300800 */
[----:B------:R-:W4:Y:S04]  /*a150*/  LDL.LU R129, [R1+0xf4] ;  /* 0x0000f40001817983 */ /* 0x000f280000300800 */
[----:B------:R-:W4:Y:S04]  /*a160*/  LDL.LU R128, [R1+0xd0] ;  /* 0x0000d00001807983 */ /* 0x000f280000300800 */
[----:B------:R0:W-:Y:S04]  /*a170*/  STL [R1+0xe8], R105 ;  /* 0x0000e86901007387 */ /* 0x0001e80000100800 */
[----:B------:R-:W4:Y:S04]  /*a180*/  LDL.LU R127, [R1+0xec] ;  /* 0x0000ec00017f7983 */ /* 0x000f280000300800 */
        /* <DEDUP_REMOVED lines=19> */
[----:B-1----:R-:W4:Y:S04]  /*a2c0*/  LDL.LU R107, [R1+0x9c] ;  /* 0x00009c00016b7983 */ /* 0x002f280000300800 */
[----:B0-----:R-:W4:Y:S01]  /*a2d0*/  LDL.LU R105, [R1+0x78] ;  /* 0x0000780001697983 */ /* 0x001f220000300800 */
[----:B--2---:R-:W-:-:S05]  /*a2e0*/  IADD3.X R104, PT, PT, R104, UR38, RZ, P4, !PT ;  /* 0x0000002668687c10 */ /* 0x004fca000a7fe4ff */
[----:B------:R0:W-:Y:S01]  /*a2f0*/  STL [R1+0x104], R104 ;  /* 0x0001046801007387 */ /* 0x0001e20000100800 */
[----:B---3--:R-:W-:-:S03]  /*a300*/  IADD3 R102, P4, PT, R102, UR18, RZ ;  /* 0x0000001266667c10 */ /* 0x008fc6000ff9e0ff */
[----:B0-----:R-:W2:Y:S04]  /*a310*/  LDL.LU R104, [R1+0x94] ;  /* 0x0000940001687983 */ /* 0x001ea80000300800 */
[----:B------:R0:W-:Y:S04]  /*a320*/  STL [R1+0xe0], R102 ;  /* 0x0000e06601007387 */ /* 0x0001e80000100800 */
[----:B0-----:R-:W3:Y:S01]  /*a330*/  LDL.LU R102, [R1+0x70] ;  /* 0x0000700001667983 */ /* 0x001ee20000300800 */
[----:B----4-:R-:W-:Y:S02]  /*a340*/  IADD3.X R106, PT, PT, R106, UR38, RZ, P5, !PT ;  /* 0x000000266a6a7c10 */ /* 0x010fe4000affe4ff */
[----:B------:R-:W-:-:S02]  /*a350*/  IADD3 R130, P5, PT, R130, UR18, RZ ;  /* 0x0000001282827c10 */ /* 0x000fc4000ffbe0ff */
[----:B------:R-:W-:Y:S01]  /*a360*/  IADD3.X R129, PT, PT, R129, UR38, RZ, P6, !PT ;  /* 0x0000002681817c10 */ /* 0x000fe2000b7fe4ff */
[----:B------:R0:W-:Y:S01]  /*a370*/  STL [R1+0xfc], R106 ;  /* 0x0000fc6a01007387 */ /* 0x0001e20000100800 */
[----:B------:R-:W-:Y:S02]  /*a380*/  IADD3 R128, P6, PT, R128, UR18, RZ ;  /* 0x0000001280807c10 */ /* 0x000fe4000ffde0ff */
[----:B------:R-:W-:Y:S01]  /*a390*/  IADD3.X R127, PT, PT, R127, UR38, RZ, P2, !PT ;  /* 0x000000267f7f7c10 */ /* 0x000fe200097fe4ff */
[----:B0-----:R-:W4:Y:S01]  /*a3a0*/  LDL.LU R106, [R1+0x8c] ;  /* 0x00008c00016a7983 */ /* 0x001f220000300800 */
[----:B------:R-:W-:-:S03]  /*a3b0*/  IADD3 R126, P2, PT, R126, UR18, RZ ;  /* 0x000000127e7e7c10 */ /* 0x000fc6000ff5e0ff */
[----:B------:R-:W-:Y:S01]  /*a3c0*/  STL [R1+0xd8], R130 ;  /* 0x0000d88201007387 */ /* 0x000fe20000100800 */
[----:B------:R-:W-:-:S03]  /*a3d0*/  IADD3.X R125, PT, PT, R125, UR38, RZ, P3, !PT ;  /* 0x000000267d7d7c10 */ /* 0x000fc60009ffe4ff */
[----:B------:R-:W-:Y:S01]  /*a3e0*/  STL [R1+0xf4], R129 ;  /* 0x0000f48101007387 */ /* 0x000fe20000100800 */
        /* <DEDUP_REMOVED lines=37> */
[----:B------:R-:W-:Y:S04]  /*a640*/  STL [R1+0x88], R110 ;  /* 0x0000886e01007387 */ /* 0x000fe80000100800 */
[----:B------:R-:W-:Y:S04]  /*a650*/  STL [R1+0xa4], R109 ;  /* 0x0000a46d01007387 */ /* 0x000fe80000100800 */
[----:B------:R0:W-:Y:S04]  /*a660*/  STL [R1+0x78], R105 ;  /* 0x0000786901007387 */ /* 0x0001e80000100800 */
[----:B------:R-:W-:Y:S04]  /*a670*/  STL [R1+0x80], R108 ;  /* 0x0000806c01007387 */ /* 0x000fe80000100800 */
[----:B0-----:R-:W4:Y:S04]  /*a680*/  LDL.LU R105, [R1+0x68] ;  /* 0x0000680001697983 */ /* 0x001f280000300800 */
[----:B------:R-:W-:Y:S01]  /*a690*/  STL [R1+0x9c], R107 ;  /* 0x00009c6b01007387 */ /* 0x000fe20000100800 */
[----:B--2---:R-:W-:-:S05]  /*a6a0*/  IADD3.X R104, PT, PT, R104, UR38, RZ, P3, !PT ;  /* 0x0000002668687c10 */ /* 0x004fca0009ffe4ff */
[----:B------:R0:W-:Y:S01]  /*a6b0*/  STL [R1+0x94], R104 ;  /* 0x0000946801007387 */ /* 0x0001e20000100800 */
[----:B---3--:R-:W-:-:S03]  /*a6c0*/  IADD3 R102, P3, PT, R102, UR18, RZ ;  /* 0x0000001266667c10 */ /* 0x008fc6000ff7e0ff */
[----:B0-----:R-:W2:Y:S04]  /*a6d0*/  LDL.LU R104, [R1+0x84] ;  /* 0x0000840001687983 */ /* 0x001ea80000300800 */
[----:B------:R0:W-:Y:S04]  /*a6e0*/  STL [R1+0x70], R102 ;  /* 0x0000706601007387 */ /* 0x0001e80000100800 */
[----:B0-----:R-:W3:Y:S01]  /*a6f0*/  LDL.LU R102, [R1+0x60] ;  /* 0x0000600001667983 */ /* 0x001ee20000300800 */
[----:B----4-:R-:W-:-:S03]  /*a700*/  IADD3.X R106, PT, PT, R106, UR38, RZ, P4, !PT ;  /* 0x000000266a6a7c10 */ /* 0x010fc6000a7fe4ff */
        /* <DEDUP_REMOVED lines=24> */
[----:B------:R-:W4:Y:S01]  /*a890*/  LDL.LU R107, [R1] ;  /* 0x00000000016b7983 */ /* 0x000f220000300800 */
[----:B------:R-:W-:-:S03]  /*a8a0*/  IADD3 R105, P4, PT, R105, UR18, RZ ;  /* 0x0000001269697c10 */ /* 0x000fc6000ff9e0ff */
[----:B0-----:R-:W4:Y:S04]  /*a8b0*/  LDL.LU R106, [R1+0x1c] ;  /* 0x00001c00016a7983 */ /* 0x001f280000300800 */
[----:B------:R0:W-:Y:S04]  /*a8c0*/  STL [R1+0x68], R105 ;  /* 0x0000686901007387 */ /* 0x0001e80000100800 */
        /* <DEDUP_REMOVED lines=10> */
[----:B------:R-:W-:Y:S01]  /*a970*/  STL [R1+0x7c], R130 ;  /* 0x00007c8201007387 */ /* 0x000fe20000100800 */
[----:B------:R-:W-:Y:S02]  /*a980*/  IADD3 R127, P2, PT, R127, UR18, RZ ;  /* 0x000000127f7f7c10 */ /* 0x000fe4000ff5e0ff */
[----:B------:R-:W-:Y:S01]  /*a990*/  IADD3.X R126, PT, PT, R126, UR38, RZ, P3, !PT ;  /* 0x000000267e7e7c10 */ /* 0x000fe20009ffe4ff */
        /* <DEDUP_REMOVED lines=43> */
[----:B------:R0:W-:Y:S04]  /*ac50*/  STL [R1], R107 ;  /* 0x0000006b01007387 */ /* 0x0001e80000100800 */
[----:B------:R1:W-:Y:S01]  /*ac60*/  STL [R1+0x1c], R106 ;  /* 0x00001c6a01007387 */ /* 0x0003e20000100800 */
[----:B------:R-:W-:Y:S02]  /*ac70*/  IADD3.X R105, PT, PT, R105, UR38, RZ, P4, !PT ;  /* 0x0000002669697c10 */ /* 0x000fe4000a7fe4ff */
[----:B--2---:R-:W-:-:S03]  /*ac80*/  IADD3.X R104, PT, PT, R104, UR38, RZ, P5, !PT ;  /* 0x0000002668687c10 */ /* 0x004fc6000affe4ff */
[----:B------:R2:W-:Y:S01]  /*ac90*/  STL [R1+0x14], R105 ;  /* 0x0000146901007387 */ /* 0x0005e20000100800 */
[----:B------:R-:W-:Y:S02]  /*aca0*/  IADD3 R247, P5, PT, R247, UR18, RZ ;  /* 0x00000012f7f77c10 */ /* 0x000fe4000ffbe0ff */
[----:B---3--:R-:W-:Y:S01]  /*acb0*/  IADD3.X R102, PT, PT, R102, UR38, RZ, P6, !PT ;  /* 0x0000002666667c10 */ /* 0x008fe2000b7fe4ff */
[----:B0-----:R-:W3:Y:S01]  /*acc0*/  LDL.LU R107, [R1+0x134] ;  /* 0x00013400016b7983 */ /* 0x001ee20000300800 */
[----:B------:R-:W-:Y:S02]  /*acd0*/  IADD3.X R250, PT, PT, R250, UR38, RZ, P3, !PT ;  /* 0x00000026fafa7c10 */ /* 0x000fe40009ffe4ff */
[----:B------:R-:W-:Y:S01]  /*ace0*/  IADD3 R249, P4, PT, R249, UR18, RZ ;  /* 0x00000012f9f97c10 */ /* 0x000fe2000ff9e0ff */
[----:B------:R0:W-:Y:S04]  /*acf0*/  STL [R1+0xc], R104 ;  /* 0x00000c6801007387 */ /* 0x0001e80000100800 */
[----:B-1----:R-:W4:Y:S04]  /*ad00*/  LDL.LU R106, [R1+0x12c] ;  /* 0x00012c00016a7983 */ /* 0x002f280000300800 */
[----:B--2---:R-:W2:Y:S04]  /*ad10*/  LDL.LU R105, [R1+0x124] ;  /* 0x0001240001697983 */ /* 0x004ea80000300800 */
[----:B------:R1:W-:Y:S04]  /*ad20*/  STL [R1+0x4], R102 ;  /* 0x0000046601007387 */ /* 0x0003e80000100800 */
[----:B0-----:R-:W2:Y:S04]  /*ad30*/  LDL.LU R104, [R1+0x130] ;  /* 0x0001300001687983 */ /* 0x001ea80000300800 */
[----:B-1----:R-:W4:Y:S01]  /*ad40*/  LDL.LU R102, [R1+0x128] ;  /* 0x0001280001667983 */ /* 0x002f220000300800 */
[----:B------:R-:W-:-:S02]  /*ad50*/  IADD3.X R246, PT, PT, R246, UR38, RZ, P5, !PT ;  /* 0x00000026f6f67c10 */ /* 0x000fc4000affe4ff */
[----:B------:R-:W-:-:S04]  /*ad60*/  IADD3 R236, P5, PT, R236, UR18, RZ ;  /* 0x00000012ecec7c10 */ /* 0x000fc8000ffbe0ff */
[----:B------:R-:W-:Y:S02]  /*ad70*/  IADD3.X R235, PT, PT, R235, UR38, RZ, P5, !PT ;  /* 0x00000026ebeb7c10 */ /* 0x000fe4000affe4ff */
[----:B------:R-:W-:-:S04]  /*ad80*/  IADD3 R226, P5, PT, R226, UR18, RZ ;  /* 0x00000012e2e27c10 */ /* 0x000fc8000ffbe0ff */
[----:B------:R-:W-:Y:S02]  /*ad90*/  IADD3.X R225, PT, PT, R225, UR38, RZ, P5, !PT ;  /* 0x00000026e1e17c10 */ /* 0x000fe4000affe4ff */
[----:B------:R-:W-:-:S04]  /*ada0*/  IADD3 R216, P5, PT, R216, UR18, RZ ;  /* 0x00000012d8d87c10 */ /* 0x000fc8000ffbe0ff */
[----:B------:R-:W-:Y:S02]  /*adb0*/  IADD3.X R215, PT, PT, R215, UR38, RZ, P5, !PT ;  /* 0x00000026d7d77c10 */ /* 0x000fe4000affe4ff */
[----:B------:R-:W-:-:S04]  /*adc0*/  IADD3 R206, P5, PT, R206, UR18, RZ ;  /* 0x00000012cece7c10 */ /* 0x000fc8000ffbe0ff */
[----:B------:R-:W-:Y:S02]  /*add0*/  IADD3.X R205, PT, PT, R205, UR38, RZ, P5, !PT ;  /* 0x00000026cdcd7c10 */ /* 0x000fe4000affe4ff */
[----:B------:R-:W-:Y:S02]  /*ade0*/  IADD3 R245, P6, PT, R245, UR18, RZ ;  /* 0x00000012f5f57c10 */ /* 0x000fe4000ffde0ff */
[----:B------:R-:W-:Y:S02]  /*adf0*/  IADD3 R241, P3, PT, R241, UR18, RZ ;  /* 0x00000012f1f17c10 */ /* 0x000fe4000ff7e0ff */
[----:B------:R-:W-:Y:S02]  /*ae00*/  IADD3.X R252, PT, PT, R252, UR38, RZ, P2, !PT ;  /* 0x00000026fcfc7c10 */ /* 0x000fe400097fe4ff */
[----:B------:R-:W-:Y:S02]  /*ae10*/  IADD3 R243, P2, PT, R243, UR18, RZ ;  /* 0x00000012f3f37c10 */ /* 0x000fe4000ff5e0ff */
[----:B------:R-:W-:-:S02]  /*ae20*/  IADD3.X R248, PT, PT, R248, UR38, RZ, P4, !PT ;  /* 0x00000026f8f87c10 */ /* 0x000fc4000a7fe4ff */
[----:B------:R-:W-:Y:S02]  /*ae30*/  IADD3.X R244, PT, PT, R244, UR38, RZ, P6, !PT ;  /* 0x00000026f4f47c10 */ /* 0x000fe4000b7fe4ff */
[----:B------:R-:W-:Y:S02]  /*ae40*/  IADD3.X R240, PT, PT, R240, UR38, RZ, P3, !PT ;  /* 0x00000026f0f07c10 */ /* 0x000fe40009ffe4ff */
[----:B------:R-:W-:Y:S02]  /*ae50*/  IADD3 R239, P4, PT, R239, UR18, RZ ;  /* 0x00000012efef7c10 */ /* 0x000fe4000ff9e0ff */
[----:B------:R-:W-:Y:S02]  /*ae60*/  IADD3 R234, P6, PT, R234, UR18, RZ ;  /* 0x00000012eaea7c10 */ /* 0x000fe4000ffde0ff */
[----:B------:R-:W-:Y:S02]  /*ae70*/  IADD3 R230, P3, PT, R230, UR18, RZ ;  /* 0x00000012e6e67c10 */ /* 0x000fe4000ff7e0ff */
[----:B------:R-:W-:-:S02]  /*ae80*/  IADD3.X R242, PT, PT, R242, UR38, RZ, P2, !PT ;  /* 0x00000026f2f27c10 */ /* 0x000fc400097fe4ff */
[----:B------:R-:W-:Y:S02]  /*ae90*/  IADD3 R232, P2, PT, R232, UR18, RZ ;  /* 0x00000012e8e87c10 */ /* 0x000fe4000ff5e0ff */
[----:B------:R-:W-:Y:S02]  /*aea0*/  IADD3.X R237, PT, PT, R237, UR38, RZ, P4, !PT ;  /* 0x00000026eded7c10 */ /* 0x000fe4000a7fe4ff */
[----:B------:R-:W-:Y:S02]  /*aeb0*/  IADD3.X R233, PT, PT, R233, UR38, RZ, P6, !PT ;  /* 0x00000026e9e97c10 */ /* 0x000fe4000b7fe4ff */
[----:B------:R-:W-:Y:S02]  /*aec0*/  IADD3.X R229, PT, PT, R229, UR38, RZ, P3, !PT ;  /* 0x00000026e5e57c10 */ /* 0x000fe40009ffe4ff */
[----:B------:R-:W-:Y:S02]  /*aed0*/  IADD3 R228, P4, PT, R228, UR18, RZ ;  /* 0x00000012e4e47c10 */ /* 0x000fe4000ff9e0ff */
[----:B------:R-:W-:-:S02]  /*aee0*/  IADD3 R224, P6, PT, R224, UR18, RZ ;  /* 0x00000012e0e07c10 */ /* 0x000fc4000ffde0ff */
[----:B------:R-:W-:Y:S02]  /*aef0*/  IADD3 R220, P3, PT, R220, UR18, RZ ;  /* 0x00000012dcdc7c10 */ /* 0x000fe4000ff7e0ff */
[----:B------:R-:W-:Y:S02]  /*af00*/  IADD3.X R231, PT, PT, R231, UR38, RZ, P2, !PT ;  /* 0x00000026e7e77c10 */ /* 0x000fe400097fe4ff */
[----:B------:R-:W-:Y:S02]  /*af10*/  IADD3 R222, P2, PT, R222, UR18, RZ ;  /* 0x00000012dede7c10 */ /* 0x000fe4000ff5e0ff */
[----:B------:R-:W-:Y:S02]  /*af20*/  IADD3.X R227, PT, PT, R227, UR38, RZ, P4, !PT ;  /* 0x00000026e3e37c10 */ /* 0x000fe4000a7fe4ff */
[----:B------:R-:W-:Y:S02]  /*af30*/  IADD3.X R223, PT, PT, R223, UR38, RZ, P6, !PT ;  /* 0x00000026dfdf7c10 */ /* 0x000fe4000b7fe4ff */
[----:B------:R-:W-:-:S02]  /*af40*/  IADD3.X R219, PT, PT, R219, UR38, RZ, P3, !PT ;  /* 0x00000026dbdb7c10 */ /* 0x000fc40009ffe4ff */
[----:B------:R-:W-:Y:S02]  /*af50*/  IADD3 R218, P4, PT, R218, UR18, RZ ;  /* 0x00000012dada7c10 */ /* 0x000fe4000ff9e0ff */
        /* <DEDUP_REMOVED lines=17> */
[----:B------:R-:W-:Y:S02]  /*b070*/  IADD3.X R201, PT, PT, R201, UR38, RZ, P2, !PT ;  /* 0x00000026c9c97c10 */ /* 0x000fe400097fe4ff */
[----:B------:R-:W-:Y:S02]  /*b080*/  IADD3.X R197, PT, PT, R197, UR38, RZ, P4, !PT ;  /* 0x00000026c5c57c10 */ /* 0x000fe4000a7fe4ff */
[----:B------:R-:W-:Y:S02]  /*b090*/  IADD3.X R194, PT, PT, R194, UR25, RZ, P3, !PT ;  /* 0x00000019c2c27c10 */ /* 0x000fe40009ffe4ff */
[----:B------:R-:W-:Y:S02]  /*b0a0*/  IADD3 R193, P4, PT, R193, UR11, RZ ;  /* 0x0000000bc1c17c10 */ /* 0x000fe4000ff9e0ff */
[----:B------:R-:W-:Y:S02]  /*b0b0*/  IADD3 R182, P3, PT, R182, UR11, RZ ;  /* 0x0000000bb6b67c10 */ /* 0x000fe4000ff7e0ff */
[----:B------:R-:W-:-:S02]  /*b0c0*/  IADD3.X R191, PT, PT, R191, UR25, RZ, P4, !PT ;  /* 0x00000019bfbf7c10 */ /* 0x000fc4000a7fe4ff */
[----:B------:R-:W-:Y:S02]  /*b0d0*/  IADD3.X R180, PT, PT, R180, UR25, RZ, P3, !PT ;  /* 0x00000019b4b47c10 */ /* 0x000fe40009ffe4ff */
[----:B------:R-:W-:Y:S02]  /*b0e0*/  IADD3 R179, P4, PT, R179, UR11, RZ ;  /* 0x0000000bb3b37c10 */ /* 0x000fe4000ff9e0ff */
[----:B------:R-:W-:Y:S02]  /*b0f0*/  IADD3 R170, P3, PT, R170, UR11, RZ ;  /* 0x0000000baaaa7c10 */ /* 0x000fe4000ff7e0ff */
[----:B------:R-:W-:Y:S02]  /*b100*/  IADD3.X R178, PT, PT, R178, UR25, RZ, P4, !PT ;  /* 0x00000019b2b27c10 */ /* 0x000fe4000a7fe4ff */
[----:B------:R-:W-:Y:S02]  /*b110*/  IADD3.X R169, PT, PT, R169, UR25, RZ, P3, !PT ;  /* 0x00000019a9a97c10 */ /* 0x000fe40009ffe4ff */
[----:B------:R-:W-:-:S02]  /*b120*/  IADD3 R168, P4, PT, R168, UR11, RZ ;  /* 0x0000000ba8a87c10 */ /* 0x000fc4000ff9e0ff */
[----:B------:R-:W-:Y:S02]  /*b130*/  IADD3 R50, P3, PT, R50, UR11, RZ ;  /* 0x0000000b32327c10 */ /* 0x000fe4000ff7e0ff */
[----:B------:R-:W-:Y:S02]  /*b140*/  IADD3.X R52, PT, PT, R52, UR25, RZ, P4, !PT ;  /* 0x0000001934347c10 */ /* 0x000fe4000a7fe4ff */
[----:B------:R-:W-:Y:S02]  /*b150*/  IADD3.X R51, PT, PT, R51, UR25, RZ, P3, !PT ;  /* 0x0000001933337c10 */ /* 0x000fe40009ffe4ff */
[----:B-----5:R-:W-:Y:S02]  /*b160*/  IADD3 R23, P4, PT, R23, UR11, RZ ;  /* 0x0000000b17177c10 */ /* 0x020fe4000ff9e0ff */
        /* <DEDUP_REMOVED lines=27> */
[----:B---3--:R-:W-:-:S04]  /*b320*/  IADD3 R107, P5, PT, R107, UR11, RZ ;  /* 0x0000000b6b6b7c10 */ /* 0x008fc8000ffbe0ff */
[----:B--2---:R-:W-:Y:S02]  /*b330*/  IADD3.X R104, PT, PT, R104, UR25, RZ, P5, !PT ;  /* 0x0000001968687c10 */ /* 0x004fe4000affe4ff */
        /* <DEDUP_REMOVED lines=9> */
[----:B----4-:R-:W-:Y:S02]  /*b3d0*/  IADD3 R106, P6, PT, R106, UR11, RZ ;  /* 0x0000000b6a6a7c10 */ /* 0x010fe4000ffde0ff */
[----:B------:R-:W-:Y:S02]  /*b3e0*/  IADD3.X R72, PT, PT, R72, UR25, RZ, P5, !PT ;  /* 0x0000001948487c10 */ /* 0x000fe4000affe4ff */
[----:B------:R-:W-:Y:S02]  /*b3f0*/  IADD3 R44, P5, PT, R44, UR11, RZ ;  /* 0x0000000b2c2c7c10 */ /* 0x000fe4000ffbe0ff */
[----:B------:R-:W-:-:S02]  /*b400*/  IADD3 R105, P2, PT, R105, UR11, RZ ;  /* 0x0000000b69697c10 */ /* 0x000fc4000ff5e0ff */
[----:B------:R-:W-:Y:S02]  /*b410*/  IADD3.X R102, PT, PT, R102, UR25, RZ, P6, !PT ;  /* 0x0000001966667c10 */ /* 0x000fe4000b7fe4ff */
[----:B------:R-:W-:Y:S02]  /*b420*/  IADD3 R188, P6, PT, R188, UR11, RZ ;  /* 0x0000000bbcbc7c10 */ /* 0x000fe4000ffde0ff */
[----:B------:R-:W-:Y:S02]  /*b430*/  IADD3.X R46, PT, PT, R46, UR25, RZ, P5, !PT ;  /* 0x000000192e2e7c10 */ /* 0x000fe4000affe4ff */
        /* <DEDUP_REMOVED lines=18> */
[----:B------:R-:W-:Y:S02]  /*b560*/  IADD3 R48, P2, PT, R48, UR11, RZ ;  /* 0x0000000b30307c10 */ /* 0x000fe4000ff5e0ff */
[----:B------:R-:W-:Y:S02]  /*b570*/  IADD3.X R75, PT, PT, R75, UR25, RZ, P6, !PT ;  /* 0x000000194b4b7c10 */ /* 0x000fe4000b7fe4ff */
[----:B------:R-:W-:-:S02]  /*b580*/  IADD3 R45, P6, PT, R45, UR11, RZ ;  /* 0x0000000b2d2d7c10 */ /* 0x000fc4000ffde0ff */
[----:B------:R-:W-:Y:S02]  /*b590*/  IADD3.X R49, PT, PT, R49, UR25, RZ, P2, !PT ;  /* 0x0000001931317c10 */ /* 0x000fe400097fe4ff */
[----:B------:R-:W-:Y:S02]  /*b5a0*/  IADD3 R19, P2, PT, R19, UR11, RZ ;  /* 0x0000000b13137c10 */ /* 0x000fe4000ff5e0ff */
[----:B------:R-:W-:Y:S02]  /*b5b0*/  IADD3.X R47, PT, PT, R47, UR25, RZ, P6, !PT ;  /* 0x000000192f2f7c10 */ /* 0x000fe4000b7fe4ff */
[----:B------:R-:W-:Y:S01]  /*b5c0*/  IADD3.X R63, PT, PT, R63, UR25, RZ, P5, !PT ;  /* 0x000000193f3f7c10 */ /* 0x000fe2000affe4ff */
[----:B------:R-:W0:Y:S01]  /*b5d0*/  SYNCS.PHASECHK.TRANS64.TRYWAIT P5, [UR6], R101 ;  /* 0x00000065ff0075a7 */ /* 0x000e2200080a1106 */
[----:B------:R-:W-:Y:S02]  /*b5e0*/  IADD3 R18, P6, PT, R18, UR11, RZ ;  /* 0x0000000b12127c10 */ /* 0x000fe4000ffde0ff */
[----:B------:R-:W-:-:S02]  /*b5f0*/  IADD3.X R21, PT, PT, R21, UR25, RZ, P2, !PT ;  /* 0x0000001915157c10 */ /* 0x000fc400097fe4ff */
[----:B------:R-:W-:Y:S02]  /*b600*/  IADD3 R95, P2, PT, R95, UR11, RZ ;  /* 0x0000000b5f5f7c10 */ /* 0x000fe4000ff5e0ff */
[----:B------:R-:W-:Y:S02]  /*b610*/  IADD3.X R20, PT, PT, R20, UR25, RZ, P6, !PT ;  /* 0x0000001914147c10 */ /* 0x000fe4000b7fe4ff */
[----:B------:R-:W-:Y:S02]  /*b620*/  IADD3 R83, P6, PT, R83, UR11, RZ ;  /* 0x0000000b53537c10 */ /* 0x000fe4000ffde0ff */
[----:B------:R-:W-:Y:S02]  /*b630*/  IADD3.X R96, PT, PT, R96, UR25, RZ, P2, !PT ;  /* 0x0000001960607c10 */ /* 0x000fe400097fe4ff */
        /* <DEDUP_REMOVED lines=10> */
[----:B------:R-:W-:Y:S01]  /*b6e0*/  IADD3 R33, P6, PT, R33, UR11, RZ ;  /* 0x0000000b21217c10 */ /* 0x000fe2000ffde0ff */
[----:B------:R-:W-:Y:S01]  /*b6f0*/  STL [R1+0x134], R107 ;  /* 0x0001346b01007387 */ /* 0x000fe20000100800 */
[----:B------:R-:W-:Y:S02]  /*b700*/  IADD3.X R12, PT, PT, R12, UR25, RZ, P2, !PT ;  /* 0x000000190c0c7c10 */ /* 0x000fe400097fe4ff */
[----:B------:R-:W-:Y:S01]  /*b710*/  IADD3 R7, P2, PT, R7, UR11, RZ ;  /* 0x0000000b07077c10 */ /* 0x000fe2000ff5e0ff */
[----:B------:R-:W-:Y:S01]  /*b720*/  STL [R1+0x12c], R106 ;  /* 0x00012c6a01007387 */ /* 0x000fe20000100800 */
[----:B------:R-:W-:-:S02]  /*b730*/  IADD3.X R35, PT, PT, R35, UR25, RZ, P6, !PT ;  /* 0x0000001923237c10 */ /* 0x000fc4000b7fe4ff */
[----:B------:R-:W-:Y:S01]  /*b740*/  IADD3 R56, P4, PT, R56, UR11, RZ ;  /* 0x0000000b38387c10 */ /* 0x000fe2000ff9e0ff */
[----:B------:R-:W-:Y:S01]  /*b750*/  STL [R1+0x124], R105 ;  /* 0x0001246901007387 */ /* 0x000fe20000100800 */
[----:B------:R-:W-:Y:S02]  /*b760*/  IADD3 R32, P6, PT, R32, UR11, RZ ;  /* 0x0000000b20207c10 */ /* 0x000fe4000ffde0ff */
[----:B------:R-:W-:Y:S01]  /*b770*/  IADD3 R89, P3, PT, R89, UR11, RZ ;  /* 0x0000000b59597c10 */ /* 0x000fe2000ff7e0ff */
[----:B------:R-:W-:Y:S01]  /*b780*/  STL [R1+0x130], R104 ;  /* 0x0001306801007387 */ /* 0x000fe20000100800 */
[----:B------:R-:W-:-:S03]  /*b790*/  IADD3.X R9, PT, PT, R9, UR25, RZ, P2, !PT ;  /* 0x0000001909097c10 */ /* 0x000fc600097fe4ff */
[----:B------:R1:W-:Y:S01]  /*b7a0*/  STL [R1+0x128], R102 ;  /* 0x0001286601007387 */ /* 0x0003e20000100800 */
[----:B------:R-:W-:Y:S02]  /*b7b0*/  IADD3 R6, P2, PT, R6, UR11, RZ ;  /* 0x0000000b06067c10 */ /* 0x000fe4000ff5e0ff */
[----:B------:R-:W-:Y:S02]  /*b7c0*/  IADD3.X R58, PT, PT, R58, UR25, RZ, P4, !PT ;  /* 0x000000193a3a7c10 */ /* 0x000fe4000a7fe4ff */
[----:B------:R-:W-:Y:S02]  /*b7d0*/  IADD3.X R34, PT, PT, R34, UR25, RZ, P6, !PT ;  /* 0x0000001922227c10 */ /* 0x000fe4000b7fe4ff */
[----:B------:R-:W-:Y:S02]  /*b7e0*/  IADD3.X R90, PT, PT, R90, UR25, RZ, P3, !PT ;  /* 0x000000195a5a7c10 */ /* 0x000fe40009ffe4ff */
[----:B-1----:R-:W-:Y:S02]  /*b7f0*/  SHF.R.U32.HI R102, RZ, 0x6, R103 ;  /* 0x00000006ff667819 */ /* 0x002fe40000011667 */
[----:B------:R-:W-:-:S02]  /*b800*/  IADD3 R55, P4, PT, R55, UR11, RZ ;  /* 0x0000000b37377c10 */ /* 0x000fc4000ff9e0ff */
[----:B------:R-:W-:Y:S02]  /*b810*/  IADD3 R30, P6, PT, R30, UR11, RZ ;  /* 0x0000000b1e1e7c10 */ /* 0x000fe4000ffde0ff */
[----:B------:R-:W-:Y:S02]  /*b820*/  IADD3 R77, P3, PT, R77, UR11, RZ ;  /* 0x0000000b4d4d7c10 */ /* 0x000fe4000ff7e0ff */
[----:B------:R-:W-:Y:S02]  /*b830*/  SGXT.U32 R102, R102, 0x1 ;  /* 0x000000016666781a */ /* 0x000fe40000000000 */
[----:B------:R-:W-:Y:S02]  /*b840*/  IADD3.X R8, PT, PT, R8, UR25, RZ, P2, !PT ;  /* 0x0000001908087c10 */ /* 0x000fe400097fe4ff */
[----:B------:R-:W-:Y:S02]  /*b850*/  IADD3 R3, P2, PT, R3, UR11, RZ ;  /* 0x0000000b03037c10 */ /* 0x000fe4000ff5e0ff */
[----:B------:R-:W-:-:S02]  /*b860*/  IADD3.X R57, PT, PT, R57, UR25, RZ, P4, !PT ;  /* 0x0000001939397c10 */ /* 0x000fc4000a7fe4ff */
[----:B------:R-:W-:Y:S02]  /*b870*/  IADD3.X R31, PT, PT, R31, UR25, RZ, P6, !PT ;  /* 0x000000191f1f7c10 */ /* 0x000fe4000b7fe4ff */
[----:B------:R-:W-:Y:S02]  /*b880*/  IADD3.X R78, PT, PT, R78, UR25, RZ, P3, !PT ;  /* 0x000000194e4e7c10 */ /* 0x000fe40009ffe4ff */
[----:B------:R-:W-:Y:S02]  /*b890*/  IADD3 R53, P4, PT, R53, UR11, RZ ;  /* 0x0000000b35357c10 */ /* 0x000fe4000ff9e0ff */
[----:B------:R-:W-:Y:S02]  /*b8a0*/  LOP3.LUT R102, R102, 0x2, RZ, 0xfc, !PT ;  /* 0x0000000266667812 */ /* 0x000fe400078efcff */
[----:B------:R-:W-:Y:S02]  /*b8b0*/  IADD3 R28, P6, PT, R28, UR11, RZ ;  /* 0x0000000b1c1c7c10 */ /* 0x000fe4000ffde0ff */
[----:B------:R-:W-:-:S02]  /*b8c0*/  IADD3 R2, P3, PT, R2, UR11, RZ ;  /* 0x0000000b02027c10 */ /* 0x000fc4000ff7e0ff */
[----:B------:R-:W-:Y:S02]  /*b8d0*/  IADD3.X R5, PT, PT, R5, UR25, RZ, P2, !PT ;  /* 0x0000001905057c10 */ /* 0x000fe400097fe4ff */
[----:B------:R-:W-:Y:S02]  /*b8e0*/  ISETP.GE.AND P2, PT, R102, UR22, PT ;  /* 0x0000001666007c0c */ /* 0x000fe4000bf46270 */
[----:B------:R-:W-:Y:S02]  /*b8f0*/  IADD3.X R54, PT, PT, R54, UR25, RZ, P4, !PT ;  /* 0x0000001936367c10 */ /* 0x000fe4000a7fe4ff */
[----:B------:R-:W-:Y:S02]  /*b900*/  IADD3.X R29, PT, PT, R29, UR25, RZ, P6, !PT ;  /* 0x000000191d1d7c10 */ /* 0x000fe4000b7fe4ff */
[----:B------:R-:W-:Y:S01]  /*b910*/  IADD3.X R4, PT, PT, R4, UR25, RZ, P3, !PT ;  /* 0x0000001904047c10 */ /* 0x000fe20009ffe4ff */
[----:B0-----:R-:W-:Y:S06]  /*b920*/  @!P5 BRA `(.L_x_8) ;  /* 0x0000005800b8d947 */ /* 0x001fec0003800000 */
.L_x_16:
[----:B------:R-:W0:Y:S01]  /*b930*/  S2R R119, SR_TID.X ;  /* 0x0000000000777919 */ /* 0x000e220000002100 */
[----:B------:R-:W-:Y:S02]  /*b940*/  PRMT R164, RZ, 0x7610, R164 ;  /* 0x00007610ffa47816 */ /* 0x000fe400000000a4 */
[----:B------:R-:W-:Y:S01]  /*b950*/  PRMT R116, RZ, 0x7610, R116 ;  /* 0x00007610ff747816 */ /* 0x000fe20000000074 */
[----:B------:R-:W1:Y:S01]  /*b960*/  S2R R102, SR_TID.X ;  /* 0x0000000000667919 */ /* 0x000e620000002100 */
[----:B------:R-:W2:Y:S02]  /*b970*/  S2R R103, SR_TID.X ;  /* 0x0000000000677919 */ /* 0x000ea40000002100 */
[----:B------:R-:W3:Y:S04]  /*b980*/  @!P2 LDG.E.U8 R164, desc[UR20][R28.64] ;  /* 0x000000141ca4a981 */ /* 0x000ee8000c1e1100 */
[----:B------:R4:W-:Y:S01]  /*b990*/  STL [R1+0x148], R227 ;  /* 0x000148e301007387 */ /* 0x0009e20000100800 */
[----:B------:R-:W-:-:S03]  /*b9a0*/  PRMT R148, RZ, 0x7610, R148 ;  /* 0x00007610ff947816 */ /* 0x000fc60000000094 */
[----:B------:R-:W-:Y:S04]  /*b9b0*/  STL [R1+0x144], R245 ;  /* 0x000144f501007387 */ /* 0x000fe80000100800 */
[----:B------:R0:W-:Y:S04]  /*b9c0*/  STL [R1+0x140], R244 ;  /* 0x000140f401007387 */ /* 0x0001e80000100800 */
[----:B------:R1:W-:Y:S01]  /*b9d0*/  STL [R1+0x13c], R0 ;  /* 0x00013c0001007387 */ /* 0x0003e20000100800 */
[----:B0-----:R-:W-:-:S03]  /*b9e0*/  SHF.R.U32.HI R118, RZ, 0x6, R119 ;  /* 0x00000006ff767819 */ /* 0x001fc60000011677 */
[----:B----4-:R-:W4:Y:S01]  /*b9f0*/  LDL R227, [R1+0x128] ;  /* 0x0001280001e37983 */ /* 0x010f220000100800 */
[----:B------:R-:W-:-:S03]  /*ba00*/  SGXT.U32 R118, R118, 0x1 ;  /* 0x000000017676781a */ /* 0x000fc60000000000 */
[----:B------:R-:W3:Y:S01]  /*ba10*/  LDL R121, [R1+0x12c] ;  /* 0x00012c0001797983 */ /* 0x000ee20000100800 */
[----:B-1----:R-:W-:Y:S02]  /*ba20*/  SHF.R.U32.HI R102, RZ, 0x6, R102 ;  /* 0x00000006ff667819 */ /* 0x002fe40000011666 */
[----:B------:R-:W-:Y:S02]  /*ba30*/  LOP3.LUT R118, R118, 0xc, RZ, 0xfc, !PT ;  /* 0x0000000c76767812 */ /* 0x000fe400078efcff */
[----:B------:R-:W-:Y:S02]  /*ba40*/  SGXT.U32 R102, R102, 0x1 ;  /* 0x000000016666781a */ /* 0x000fe40000000000 */
[----:B------:R-:W-:Y:S02]  /*ba50*/  ISETP.GE.AND P2, PT, R118, UR22, PT ;  /* 0x0000001676007c0c */ /* 0x000fe4000bf46270 */
[----:B------:R-:W0:Y:S01]  /*ba60*/  S2R R118, SR_TID.X ;  /* 0x0000000000767919 */ /* 0x000e220000002100 */
[----:B------:R-:W-:-:S04]  /*ba70*/  LOP3.LUT R102, R102, 0x4, RZ, 0xfc, !PT ;  /* 0x0000000466667812 */ /* 0x000fc800078efcff */
[----:B------:R-:W-:Y:S02]  /*ba80*/  ISETP.GE.AND P5, PT, R102, UR22, PT ;  /* 0x0000001666007c0c */ /* 0x000fe4000bfa6270 */
[--C-:B--2---:R-:W-:Y:S02]  /*ba90*/  SHF.R.U32.HI R102, RZ, 0x6, R103.reuse ;  /* 0x00000006ff667819 */ /* 0x104fe40000011667 */
[----:B------:R-:W-:Y:S02]  /*baa0*/  SHF.R.U32.HI R103, RZ, 0x6, R103 ;  /* 0x00000006ff677819 */ /* 0x000fe40000011667 */
[----:B------:R-:W-:Y:S02]  /*bab0*/  SGXT.U32 R102, R102, 0x1 ;  /* 0x000000016666781a */ /* 0x000fe40000000000 */
[----:B------:R-:W-:Y:S02]  /*bac0*/  SGXT.U32 R103, R103, 0x1 ;  /* 0x000000016767781a */ /* 0x000fe40000000000 */
[----:B------:R-:W-:-:S02]  /*bad0*/  LOP3.LUT R102, R102, 0x8, RZ, 0xfc, !PT ;  /* 0x0000000866667812 */ /* 0x000fc400078efcff */
[----:B------:R-:W-:Y:S02]  /*bae0*/  LOP3.LUT R103, R103, 0x6, RZ, 0xfc, !PT ;  /* 0x0000000667677812 */ /* 0x000fe400078efcff */
[----:B------:R-:W-:Y:S01]  /*baf0*/  ISETP.GE.AND P3, PT, R102, UR22, PT ;  /* 0x0000001666007c0c */ /* 0x000fe2000bf66270 */
[----:B------:R-:W-:Y:S01]  /*bb00*/  @!P0 IMAD.MOV.U32 R102, RZ, RZ, R2 ;  /* 0x000000ffff668224 */ /* 0x000fe200078e0002 */
[----:B------:R-:W-:Y:S01]  /*bb10*/  ISETP.GE.AND P4, PT, R103, UR22, PT ;  /* 0x0000001667007c0c */ /* 0x000fe2000bf86270 */
[----:B------:R-:W-:-:S05]  /*bb20*/  @!P0 IMAD.MOV.U32 R103, RZ, RZ, R4 ;  /* 0x000000ffff678224 */ /* 0x000fca00078e0004 */
[----:B------:R1:W2:Y:S01]  /*bb30*/  @!P0 LDG.E.U8 R116, desc[UR20][R102.64] ;  /* 0x0000001466748981 */ /* 0x0002a2000c1e1100 */
[----:B------:R-:W-:Y:S02]  /*bb40*/  PRMT R244, RZ, 0x7610, R244 ;  /* 0x00007610fff47816 */ /* 0x000fe400000000f4 */
[----:B------:R-:W-:Y:S02]  /*bb50*/  SHF.R.U32.HI R119, RZ, 0x6, R119 ;  /* 0x00000006ff777819 */ /* 0x000fe40000011677 */
[----:B0-----:R-:W-:Y:S02]  /*bb60*/  LEA.HI R0, R118, 0xe, RZ, 0x1a ;  /* 0x0000000e76007811 */ /* 0x001fe400078fd0ff */
[----:B------:R-:W-:Y:S01]  /*bb70*/  SGXT.U32 R119, R119, 0x1 ;  /* 0x000000017777781a */ /* 0x000fe20000000000 */
[----:B-1----:R-:W-:Y:S01]  /*bb80*/  @!P5 IMAD.MOV.U32 R102, RZ, RZ, R53 ;  /* 0x000000ffff66d224 */ /* 0x002fe200078e0035 */
[----:B------:R-:W-:Y:S01]  /*bb90*/  PRMT R120, RZ, 0x7610, R120 ;  /* 0x00007610ff787816 */ /* 0x000fe20000000078 */
[----:B------:R-:W-:Y:S01]  /*bba0*/  @!P5 IMAD.MOV.U32 R103, RZ, RZ, R54 ;  /* 0x000000ffff67d224 */ /* 0x000fe200078e0036 */
[----:B------:R-:W-:-:S04]  /*bbb0*/  LOP3.LUT R119, R119, 0xa, RZ, 0xfc, !PT ;  /* 0x0000000a77777812 */ /* 0x000fc800078efcff */
[----:B------:R0:W2:Y:S01]  /*bbc0*/  @!P5 LDG.E.U8 R148, desc[UR20][R102.64] ;  /* 0x000000146694d981 */ /* 0x0000a2000c1e1100 */
[----:B------:R-:W-:Y:S02]  /*bbd0*/  ISETP.GE.AND P5, PT, R0, UR22, PT ;  /* 0x0000001600007c0c */ /* 0x000fe4000bfa6270 */
[--C-:B------:R-:W-:Y:S02]  /*bbe0*/  SHF.R.U32.HI R0, RZ, 0x6, R118.reuse ;  /* 0x00000006ff007819 */ /* 0x100fe40000011676 */
[----:B------:R-:W-:-:S04]  /*bbf0*/  SHF.R.U32.HI R118, RZ, 0x6, R118 ;  /* 0x00000006ff767819 */ /* 0x000fc80000011676 */
[----:B------:R-:W-:Y:S01]  /*bc00*/  SGXT.U32 R118, R118, 0x1 ;  /* 0x000000017676781a */ /* 0x000fe20000000000 */
[----:B0-----:R-:W-:Y:S02]  /*bc10*/  @!P4 IMAD.MOV.U32 R102, RZ, RZ, R77 ;  /* 0x000000ffff66c224 */ /* 0x001fe400078e004d */
[----:B------:R-:W-:Y:S01]  /*bc20*/  @!P4 IMAD.MOV.U32 R103, RZ, RZ, R78 ;  /* 0x000000ffff67c224 */ /* 0x000fe200078e004e */
[----:B------:R-:W-:-:S04]  /*bc30*/  LOP3.LUT R118, R118, 0x10, RZ, 0xfc, !PT ;  /* 0x0000001076767812 */ /* 0x000fc800078efcff */
[----:B------:R0:W2:Y:S01]  /*bc40*/  @!P4 LDG.E.U8 R244, desc[UR20][R102.64] ;  /* 0x0000001466f4c981 */ /* 0x0000a2000c1e1100 */
[----:B------:R-:W-:Y:S02]  /*bc50*/  ISETP.GE.AND P4, PT, R118, UR22, PT ;  /* 0x0000001676007c0c */ /* 0x000fe4000bf86270 */
[----:B------:R-:W1:Y:S01]  /*bc60*/  S2R R118, SR_TID.X ;  /* 0x0000000000767919 */ /* 0x000e620000002100 */
[----:B------:R-:W-:Y:S01]  /*bc70*/  SGXT.U32 R0, R0, 0x1 ;  /* 0x000000010000781a */ /* 0x000fe20000000000 */
[----:B0-----:R-:W-:Y:S02]  /*bc80*/  @!P3 IMAD.MOV.U32 R102, RZ, RZ, R3 ;  /* 0x000000ffff66b224 */ /* 0x001fe400078e0003 */
[----:B------:R-:W-:Y:S01]  /*bc90*/  @!P3 IMAD.MOV.U32 R103, RZ, RZ, R5 ;  /* 0x000000ffff67b224 */ /* 0x000fe200078e0005 */
[----:B------:R-:W-:Y:S02]  /*bca0*/  LOP3.LUT R0, R0, 0x12, RZ, 0xfc, !PT ;  /* 0x0000001200007812 */ /* 0x000fe400078efcff */
[----:B------:R-:W-:-:S02]  /*bcb0*/  ISETP.GE.AND P0, PT, R119, UR22, PT ;  /* 0x0000001677007c0c */ /* 0x000fc4000bf06270 */
[----:B------:R0:W2:Y:S01]  /*bcc0*/  @!P3 LDG.E.U8 R120, desc[UR20][R102.64] ;  /* 0x000000146678b981 */ /* 0x0000a2000c1e1100 */
[----:B------:R-:W-:Y:S02]  /*bcd0*/  ISETP.GE.AND P3, PT, R0, UR22, PT ;  /* 0x0000001600007c0c */ /* 0x000fe4000bf66270 */
[----:B------:R-:W-:Y:S01]  /*bce0*/  PRMT R163, RZ, 0x7610, R163 ;  /* 0x00007610ffa37816 */ /* 0x000fe200000000a3 */
[----:B------:R-:W2:Y:S07]  /*bcf0*/  LDL R119, [R1+0x124] ;  /* 0x0001240001777983 */ /* 0x000eae0000100800 */
[----:B------:R-:W2:Y:S01]  /*bd00*/  @!P0 LDG.E.U8 R163, desc[UR20][R30.64] ;  /* 0x000000141ea38981 */ /* 0x000ea2000c1e1100 */
[----:B-1----:R-:W-:-:S02]  /*bd10*/  SHF.R.U32.HI R0, RZ, 0x6, R118 ;  /* 0x00000006ff007819 */ /* 0x002fc40000011676 */
[----:B------:R-:W-:-:S04]  /*bd20*/  SHF.R.U32.HI R118, RZ, 0x6, R118 ;  /* 0x00000006ff767819 */ /* 0x000fc80000011676 */
[----:B------:R-:W-:-:S04]  /*bd30*/  SGXT.U32 R118, R118, 0x1 ;  /* 0x000000017676781a */ /* 0x000fc80000000000 */
[----:B------:R-:W-:-:S04]  /*bd40*/  LOP3.LUT R118, R118, 0x14, RZ, 0xfc, !PT ;  /* 0x0000001476767812 */ /* 0x000fc800078efcff */
[----:B------:R-:W-:Y:S02]  /*bd50*/  ISETP.GE.AND P0, PT, R118, UR22, PT ;  /* 0x0000001676007c0c */ /* 0x000fe4000bf06270 */
[----:B------:R-:W1:Y:S01]  /*bd60*/  S2R R118, SR_TID.X ;  /* 0x0000000000767919 */ /* 0x000e620000002100 */
[----:B------:R-:W-:Y:S01]  /*bd70*/  SGXT.U32 R0, R0, 0x1 ;  /* 0x000000010000781a */ /* 0x000fe20000000000 */
[----:B0-----:R-:W-:Y:S01]  /*bd80*/  @!P2 IMAD.MOV.U32 R102, RZ, RZ, R55 ;  /* 0x000000ffff66a224 */ /* 0x001fe200078e0037 */
[----:B------:R-:W-:Y:S01]  /*bd90*/  PRMT R147, RZ, 0x7610, R147 ;  /* 0x00007610ff937816 */ /* 0x000fe20000000093 */
[----:B------:R-:W-:Y:S01]  /*bda0*/  @!P2 IMAD.MOV.U32 R103, RZ, RZ, R57 ;  /* 0x000000ffff67a224 */ /* 0x000fe200078e0039 */
[----:B------:R-:W-:-:S04]  /*bdb0*/  LOP3.LUT R0, R0, 0x16, RZ, 0xfc, !PT ;  /* 0x0000001600007812 */ /* 0x000fc800078efcff */
[----:B------:R0:W2:Y:S01]  /*bdc0*/  @!P2 LDG.E.U8 R147, desc[UR20][R102.64] ;  /* 0x000000146693a981 */ /* 0x0000a2000c1e1100 */
[----:B------:R-:W-:Y:S02]  /*bdd0*/  ISETP.GE.AND P2, PT, R0, UR22, PT ;  /* 0x0000001600007c0c */ /* 0x000fe4000bf46270 */
[----:B------:R-:W-:Y:S01]  /*bde0*/  PRMT R238, RZ, 0x7610, R238 ;  /* 0x00007610ffee7816 */ /* 0x000fe200000000ee */
[----:B0-----:R-:W-:Y:S02]  /*bdf0*/  @!P5 IMAD.MOV.U32 R102, RZ, RZ, R89 ;  /* 0x000000ffff66d224 */ /* 0x001fe400078e0059 */
[----:B------:R-:W-:-:S05]  /*be00*/  @!P5 IMAD.MOV.U32 R103, RZ, RZ, R90 ;  /* 0x000000ffff67d224 */ /* 0x000fca00078e005a */
[----:B------:R0:W2:Y:S01]  /*be10*/  @!P5 LDG.E.U8 R238, desc[UR20][R102.64] ;  /* 0x0000001466eed981 */ /* 0x0000a2000c1e1100 */
[----:B-1----:R-:W-:-:S04]  /*be20*/  SHF.R.U32.HI R0, RZ, 0x6, R118 ;  /* 0x00000006ff007819 */ /* 0x002fc80000011676 */
[----:B------:R-:W-:-:S04]  /*be30*/  SGXT.U32 R0, R0, 0x1 ;  /* 0x000000010000781a */ /* 0x000fc80000000000 */
[----:B------:R-:W-:-:S04]  /*be40*/  LOP3.LUT R0, R0, 0x18, RZ, 0xfc, !PT ;  /* 0x0000001800007812 */ /* 0x000fc800078efcff */
[----:B------:R-:W-:Y:S02]  /*be50*/  ISETP.GE.AND P5, PT, R0, UR22, PT ;  /* 0x0000001600007c0c */ /* 0x000fe4000bfa6270 */
[--C-:B------:R-:W-:Y:S02]  /*be60*/  SHF.R.U32.HI R0, RZ, 0x6, R118.reuse ;  /* 0x00000006ff007819 */ /* 0x100fe40000011676 */
[----:B------:R-:W-:Y:S01]  /*be70*/  SHF.R.U32.HI R118, RZ, 0x6, R118 ;  /* 0x00000006ff767819 */ /* 0x000fe20000011676 */
[----:B0-----:R-:W-:Y:S01]  /*be80*/  @!P4 IMAD.MOV.U32 R102, RZ, RZ, R6 ;  /* 0x000000ffff66c224 */ /* 0x001fe200078e0006 */
[----:B------:R-:W-:Y:S02]  /*be90*/  PRMT R123, RZ, 0x7610, R123 ;  /* 0x00007610ff7b7816 */ /* 0x000fe4000000007b */
[----:B------:R-:W-:Y:S01]  /*bea0*/  SGXT.U32 R118, R118, 0x1 ;  /* 0x000000017676781a */ /* 0x000fe20000000000 */
[----:B------:R-:W-:-:S03]  /*beb0*/  @!P4 IMAD.MOV.U32 R103, RZ, RZ, R8 ;  /* 0x000000ffff67c224 */ /* 0x000fc600078e0008 */
[----:B------:R-:W-:Y:S02]  /*bec0*/  LOP3.LUT R118, R118, 0x1a, RZ, 0xfc, !PT ;  /* 0x0000001a76767812 */ /* 0x000fe400078efcff */
[----:B------:R0:W2:Y:S02]  /*bed0*/  @!P4 LDG.E.U8 R123, desc[UR20][R102.64] ;  /* 0x00000014667bc981 */ /* 0x0000a4000c1e1100 */
[----:B------:R-:W-:Y:S02]  /*bee0*/  ISETP.GE.AND P4, PT, R118, UR22, PT ;  /* 0x0000001676007c0c */ /* 0x000fe4000bf86270 */
[----:B------:R-:W1:Y:S01]  /*bef0*/  S2R R118, SR_TID.X ;  /* 0x0000000000767919 */ /* 0x000e620000002100 */
[----:B------:R-:W-:Y:S02]  /*bf00*/  SGXT.U32 R0, R0, 0x1 ;  /* 0x000000010000781a */ /* 0x000fe40000000000 */
[----:B------:R-:W-:Y:S01]  /*bf10*/  PRMT R162, RZ, 0x7610, R162 ;  /* 0x00007610ffa27816 */ /* 0x000fe200000000a2 */
[----:B0-----:R-:W-:-:S02]  /*bf20*/  @!P3 IMAD.MOV.U32 R102, RZ, RZ, R32 ;  /* 0x000000ffff66b224 */ /* 0x001fc400078e0020 */
[----:B------:R-:W-:Y:S01]  /*bf30*/  @!P3 IMAD.MOV.U32 R103, RZ, RZ, R34 ;  /* 0x000000ffff67b224 */ /* 0x000fe200078e0022 */
[----:B------:R-:W-:Y:S02]  /*bf40*/  LOP3.LUT R0, R0, 0x1c, RZ, 0xfc, !PT ;  /* 0x0000001c00007812 */ /* 0x000fe400078efcff */
[----:B------:R-:W-:Y:S02]  /*bf50*/  PRMT R146, RZ, 0x7610, R146 ;  /* 0x00007610ff927816 */ /* 0x000fe40000000092 */
[----:B------:R0:W2:Y:S01]  /*bf60*/  @!P3 LDG.E.U8 R162, desc[UR20][R102.64] ;  /* 0x0000001466a2b981 */ /* 0x0000a2000c1e1100 */
[----:B------:R-:W-:Y:S01]  /*bf70*/  ISETP.GE.AND P3, PT, R0, UR22, PT ;  /* 0x0000001600007c0c */ /* 0x000fe2000bf66270 */
[----:B0-----:R-:W-:Y:S02]  /*bf80*/  @!P0 IMAD.MOV.U32 R102, RZ, RZ, R56 ;  /* 0x000000ffff668224 */ /* 0x001fe400078e0038 */
[----:B------:R-:W-:-:S05]  /*bf90*/  @!P0 IMAD.MOV.U32 R103, RZ, RZ, R58 ;  /* 0x000000ffff678224 */ /* 0x000fca00078e003a */
[----:B------:R0:W2:Y:S01]  /*bfa0*/  @!P0 LDG.E.U8 R146, desc[UR20][R102.64] ;  /* 0x0000001466928981 */ /* 0x0000a2000c1e1100 */
[----:B-1----:R-:W-:Y:S02]  /*bfb0*/  SHF.R.U32.HI R0, RZ, 0x6, R118 ;  /* 0x00000006ff007819 */ /* 0x002fe40000011676 */
[----:B------:R-:W-:-:S04]  /*bfc0*/  LEA.HI R118, R118, 0x1e, RZ, 0x1a ;  /* 0x0000001e76767811 */ /* 0x000fc800078fd0ff */
        /* <DEDUP_REMOVED lines=31> */
[----:B------:R-:W-:-:S04]  /*c1c0*/  LOP3.LUT R0, R0, 0x26, RZ, 0xfc, !PT ;  /* 0x0000002600007812 */ /* 0x000fc800078efcff */
[----:B------:R0:W2:Y:S01]  /*c1d0*/  @!P3 LDG.E.U8 R145, desc[UR20][R102.64] ;  /* 0x000000146691b981 */ /* 0x0000a2000c1e1100 */
[----:B------:R-:W-:Y:S02]  /*c1e0*/  ISETP.GE.AND P3, PT, R0, UR22, PT ;  /* 0x0000001600007c0c */ /* 0x000fe4000bf66270 */
[----:B------:R-:W-:Y:S01]  /*c1f0*/  PRMT R187, RZ, 0x7610, R187 ;  /* 0x00007610ffbb7816 */ /* 0x000fe200000000bb */
[----:B0-----:R-:W-:Y:S01]  /*c200*/  @!P0 IMAD.MOV.U32 R102, RZ, RZ, R91 ;  /* 0x000000ffff668224 */ /* 0x001fe200078e005b */
[--C-:B-1----:R-:W-:Y:S02]  /*c210*/  SHF.R.U32.HI R0, RZ, 0x6, R118.reuse ;  /* 0x00000006ff007819 */ /* 0x102fe40000011676 */
[----:B------:R-:W-:Y:S01]  /*c220*/  SHF.R.U32.HI R118, RZ, 0x6, R118 ;  /* 0x00000006ff767819 */ /* 0x000fe20000011676 */
[----:B------:R-:W-:-:S03]  /*c230*/  @!P0 IMAD.MOV.U32 R103, RZ, RZ, R92 ;  /* 0x000000ffff678224 */ /* 0x000fc600078e005c */
[----:B------:R-:W-:Y:S02]  /*c240*/  SGXT.U32 R118, R118, 0x1 ;  /* 0x000000017676781a */ /* 0x000fe40000000000 */
[----:B------:R0:W2:Y:S02]  /*c250*/  @!P0 LDG.E.U8 R187, desc[UR20][R102.64] ;  /* 0x0000001466bb8981 */ /* 0x0000a4000c1e1100 */
        /* <DEDUP_REMOVED lines=10> */
[----:B------:R-:W-:Y:S02]  /*c300*/  PRMT R160, RZ, 0x7610, R160 ;  /* 0x00007610ffa07816 */ /* 0x000fe400000000a0 */
[----:B------:R-:W-:-:S04]  /*c310*/  PRMT R144, RZ, 0x7610, R144 ;  /* 0x00007610ff907816 */ /* 0x000fc80000000090 */
[----:B------:R-:W2:Y:S01]  /*c320*/  @!P5 LDG.E.U8 R160, desc[UR20][R36.64] ;  /* 0x0000001424a0d981 */ /* 0x000ea2000c1e1100 */
[----:B0-----:R-:W-:Y:S01]  /*c330*/  @!P4 IMAD.MOV.U32 R102, RZ, RZ, R61 ;  /* 0x000000ffff66c224 */ /* 0x001fe200078e003d */
[----:B-1----:R-:W-:-:S04]  /*c340*/  SHF.R.U32.HI R0, RZ, 0x6, R118 ;  /* 0x00000006ff007819 */ /* 0x002fc80000011676 */
[----:B------:R-:W-:-:S04]  /*c350*/  SGXT.U32 R0, R0, 0x1 ;  /* 0x000000010000781a */ /* 0x000fc80000000000 */
[----:B------:R-:W-:Y:S01]  /*c360*/  LOP3.LUT R0, R0, 0x2c, RZ, 0xfc, !PT ;  /* 0x0000002c00007812 */ /* 0x000fe200078efcff */
[----:B------:R-:W-:-:S03]  /*c370*/  @!P4 IMAD.MOV.U32 R103, RZ, RZ, R63 ;  /* 0x000000ffff67c224 */ /* 0x000fc600078e003f */
[----:B------:R-:W-:Y:S02]  /*c380*/  ISETP.GE.AND P5, PT, R0, UR22, PT ;  /* 0x0000001600007c0c */ /* 0x000fe4000bfa6270 */
[----:B------:R-:W-:Y:S01]  /*c390*/  SHF.R.U32.HI R0, RZ, 0x6, R118 ;  /* 0x00000006ff007819 */ /* 0x000fe20000011676 */
[----:B------:R0:W2:Y:S01]  /*c3a0*/  @!P4 LDG.E.U8 R144, desc[UR20][R102.64] ;  /* 0x000000146690c981 */ /* 0x0000a2000c1e1100 */
[----:B------:R-:W-:-:S04]  /*c3b0*/  LEA.HI R118, R118, 0x2e, RZ, 0x1a ;  /* 0x0000002e76767811 */ /* 0x000fc800078fd0ff */
[----:B------:R-:W-:Y:S02]  /*c3c0*/  ISETP.GE.AND P4, PT, R118, UR22, PT ;  /* 0x0000001676007c0c */ /* 0x000fe4000bf86270 */
[----:B------:R-:W1:Y:S01]  /*c3d0*/  S2R R118, SR_TID.X ;  /* 0x0000000000767919 */ /* 0x000e620000002100 */
[----:B------:R-:W-:Y:S02]  /*c3e0*/  SGXT.U32 R0, R0, 0x1 ;  /* 0x000000010000781a */ /* 0x000fe40000000000 */
[----:B------:R-:W-:Y:S01]  /*c3f0*/  PRMT R186, RZ, 0x7610, R186 ;  /* 0x00007610ffba7816 */ /* 0x000fe200000000ba */
[----:B0-----:R-:W-:Y:S02]  /*c400*/  @!P3 IMAD.MOV.U32 R102, RZ, RZ, R81 ;  /* 0x000000ffff66b224 */ /* 0x001fe400078e0051 */
        /* <DEDUP_REMOVED lines=8> */
[--C-:B-1----:R-:W-:Y:S02]  /*c490*/  SHF.R.U32.HI R0, RZ, 0x6, R118.reuse ;  /* 0x00000006ff007819 */ /* 0x102fe40000011676 */
        /* <DEDUP_REMOVED lines=89> */
[----:B------:R-:W-:Y:S01]  /*ca30*/  PRMT R129, RZ, 0x7610, R129 ;  /* 0x00007610ff817816 */ /* 0x000fe20000000081 */
[----:B0-----:R-:W-:Y:S01]  /*ca40*/  @!P2 IMAD.MOV.U32 R102, RZ, RZ, R22 ;  /* 0x000000ffff66a224 */ /* 0x001fe200078e0016 */
[----:B------:R-:W-:Y:S01]  /*ca50*/  SGXT.U32 R0, R0, 0x1 ;  /* 0x000000010000781a */ /* 0x000fe20000000000 */
[----:B------:R-:W-:Y:S01]  /*ca60*/  @!P2 IMAD.MOV.U32 R103, RZ, RZ, R24 ;  /* 0x000000ffff67a224 */ /* 0x000fe200078e0018 */
[----:B------:R-:W-:Y:S02]  /*ca70*/  PRMT R130, RZ, 0x7610, R130 ;  /* 0x00007610ff827816 */ /* 0x000fe40000000082 */
[----:B------:R-:W-:Y:S02]  /*ca80*/  LOP3.LUT R0, R0, 0x68, RZ, 0xfc, !PT ;  /* 0x0000006800007812 */ /* 0x000fe400078efcff */
[----:B------:R0:W2:Y:S02]  /*ca90*/  @!P2 LDG.E.U8 R129, desc[UR20][R102.64] ;  /* 0x000000146681a981 */ /* 0x0000a4000c1e1100 */
[----:B------:R-:W-:Y:S01]  /*caa0*/  ISETP.GE.AND P2, PT, R0, UR22, PT ;  /* 0x0000001600007c0c */ /* 0x000fe2000bf46270 */
[----:B0-----:R-:W-:-:S02]  /*cab0*/  @!P5 IMAD.MOV.U32 R102, RZ, RZ, R23 ;  /* 0x000000ffff66d224 */ /* 0x001fc400078e0017 */
[----:B------:R-:W-:-:S05]  /*cac0*/  @!P5 IMAD.MOV.U32 R103, RZ, RZ, R25 ;  /* 0x000000ffff67d224 */ /* 0x000fca00078e0019 */
[----:B------:R0:W2:Y:S01]  /*cad0*/  @!P5 LDG.E.U8 R130, desc[UR20][R102.64] ;  /* 0x000000146682d981 */ /* 0x0000a2000c1e1100 */
[----:B-1----:R-:W-:-:S04]  /*cae0*/  LEA.HI R0, R118, 0x3e, RZ, 0x1a ;  /* 0x0000003e76007811 */ /* 0x002fc800078fd0ff */
[----:B------:R-:W-:Y:S02]  /*caf0*/  ISETP.GE.AND P5, PT, R0, UR22, PT ;  /* 0x0000001600007c0c */ /* 0x000fe4000bfa6270 */
[--C-:B------:R-:W-:Y:S02]  /*cb00*/  SHF.R.U32.HI R0, RZ, 0x6, R118.reuse ;  /* 0x00000006ff007819 */ /* 0x100fe40000011676 */
[----:B------:R-:W-:Y:S02]  /*cb10*/  SHF.R.U32.HI R118, RZ, 0x6, R118 ;  /* 0x00000006ff767819 */ /* 0x000fe40000011676 */
[----:B------:R-:W-:Y:S02]  /*cb20*/  PRMT R157, RZ, 0x7610, R157 ;  /* 0x00007610ff9d7816 */ /* 0x000fe4000000009d */
[----:B------:R-:W-:-:S04]  /*cb30*/  SGXT.U32 R118, R118, 0x1 ;  /* 0x000000017676781a */ /* 0x000fc80000000000 */
[----:B------:R-:W-:Y:S01]  /*cb40*/  LOP3.LUT R118, R118, 0x70, RZ, 0xfc, !PT ;  /* 0x0000007076767812 */ /* 0x000fe200078efcff */
[----:B------:R-:W2:Y:S03]  /*cb50*/  @!P4 LDG.E.U8 R157, desc[UR20][R42.64] ;  /* 0x000000142a9dc981 */ /* 0x000ea6000c1e1100 */
[----:B------:R-:W-:Y:S02]  /*cb60*/  ISETP.GE.AND P4, PT, R118, UR22, PT ;  /* 0x0000001676007c0c */ /* 0x000fe4000bf86270 */
[----:B------:R-:W1:Y:S01]  /*cb70*/  S2R R118, SR_TID.X ;  /* 0x0000000000767919 */ /* 0x000e620000002100 */
[----:B------:R-:W-:Y:S02]  /*cb80*/  SGXT.U32 R0, R0, 0x1 ;  /* 0x000000010000781a */ /* 0x000fe40000000000 */
[----:B------:R-:W-:Y:S02]  /*cb90*/  PRMT R131, RZ, 0x7610, R131 ;  /* 0x00007610ff837816 */ /* 0x000fe40000000083 */
[----:B------:R-:W-:-:S04]  /*cba0*/  LOP3.LUT R0, R0, 0x78, RZ, 0xfc, !PT ;  /* 0x0000007800007812 */ /* 0x000fc800078efcff */
[----:B------:R-:W2:Y:S01]  /*cbb0*/  @!P3 LDG.E.U8 R131, desc[UR20][R26.64] ;  /* 0x000000141a83b981 */ /* 0x000ea2000c1e1100 */
[----:B------:R-:W-:Y:S01]  /*cbc0*/  ISETP.GE.AND P3, PT, R0, UR22, PT ;  /* 0x0000001600007c0c */ /* 0x000fe2000bf66270 */
[----:B0-----:R-:W-:Y:S01]  /*cbd0*/  @!P0 IMAD.MOV.U32 R102, RZ, RZ, R67 ;  /* 0x000000ffff668224 */ /* 0x001fe200078e0043 */
[----:B------:R-:W-:Y:S01]  /*cbe0*/  PRMT R141, RZ, 0x7610, R141 ;  /* 0x00007610ff8d7816 */ /* 0x000fe2000000008d */
        /* <DEDUP_REMOVED lines=30> */
[----:B------:R0:W3:Y:S02]  /*cdd0*/  @!P4 LDG.E.U8 R166, desc[UR20][R102.64] ;  /* 0x0000001466a6c981 */ /* 0x0000e4000c1e1100 */
        /* <DEDUP_REMOVED lines=8> */
[----:B------:R0:W3:Y:S01]  /*ce60*/  @!P3 LDG.E.U8 R165, desc[UR20][R102.64] ;  /* 0x0000001466a5b981 */ /* 0x0000e2000c1e1100 */
[----:B------:R-:W-:Y:S01]  /*ce70*/  ISETP.GE.AND P3, PT, R0, UR22, PT ;  /* 0x0000001600007c0c */ /* 0x000fe2000bf66270 */
[----:B0-----:R-:W-:Y:S02]  /*ce80*/  @!P0 IMAD.MOV.U32 R102, RZ, RZ, R44 ;  /* 0x000000ffff668224 */ /* 0x001fe400078e002c */
[----:B------:R-:W-:-:S05]  /*ce90*/  @!P0 IMAD.MOV.U32 R103, RZ, RZ, R46 ;  /* 0x000000ffff678224 */ /* 0x000fca00078e002e */
[----:B------:R0:W3:Y:S01]  /*cea0*/  @!P0 LDG.E.U8 R156, desc[UR20][R102.64] ;  /* 0x00000014669c8981 */ /* 0x0000e2000c1e1100 */
[----:B-1----:R-:W-:Y:S02]  /*ceb0*/  SHF.R.U32.HI R0, RZ, 0x6, R118 ;  /* 0x00000006ff007819 */ /* 0x002fe40000011676 */
[----:B------:R-:W-:-:S04]  /*cec0*/  LEA.HI R118, R118, 0x4e, RZ, 0x1a ;  /* 0x0000004e76767811 */ /* 0x000fc800078fd0ff */
[----:B------:R-:W-:Y:S02]  /*ced0*/  ISETP.GE.AND P0, PT, R118, UR22, PT ;  /* 0x0000001676007c0c */ /* 0x000fe4000bf06270 */
[----:B------:R-:W1:Y:S01]  /*cee0*/  S2R R118, SR_TID.X ;  /* 0x0000000000767919 */ /* 0x000e620000002100 */
[----:B------:R-:W-:Y:S01]  /*cef0*/  PRMT R140, RZ, 0x7610, R140 ;  /* 0x00007610ff8c7816 */ /* 0x000fe2000000008c */
[----:B0-----:R-:W-:Y:S02]  /*cf00*/  @!P2 IMAD.MOV.U32 R102, RZ, RZ, R68 ;  /* 0x000000ffff66a224 */ /* 0x001fe400078e0044 */
[----:B------:R-:W-:Y:S01]  /*cf10*/  @!P2 IMAD.MOV.U32 R103, RZ, RZ, R70 ;  /* 0x000000ffff67a224 */ /* 0x000fe200078e0046 */
[----:B------:R-:W-:Y:S02]  /*cf20*/  SGXT.U32 R0, R0, 0x1 ;  /* 0x000000010000781a */ /* 0x000fe40000000000 */
[----:B------:R-:W-:Y:S02]  /*cf30*/  PRMT R115, RZ, 0x7610, R115 ;  /* 0x00007610ff737816 */ /* 0x000fe40000000073 */
[----:B------:R0:W3:Y:S01]  /*cf40*/  @!P2 LDG.E.U8 R140, desc[UR20][R102.64] ;  /* 0x00000014668ca981 */ /* 0x0000e2000c1e1100 */
[----:B------:R-:W-:-:S02]  /*cf50*/  LOP3.LUT R0, R0, 0x52, RZ, 0xfc, !PT ;  /* 0x0000005200007812 */ /* 0x000fc400078efcff */
[----:B------:R-:W-:Y:S02]  /*cf60*/  PRMT R155, RZ, 0x7610, R155 ;  /* 0x00007610ff9b7816 */ /* 0x000fe4000000009b */
[----:B------:R-:W-:Y:S01]  /*cf70*/  ISETP.GE.AND P2, PT, R0, UR22, PT ;  /* 0x0000001600007c0c */ /* 0x000fe2000bf46270 */
[----:B0-----:R-:W-:Y:S02]  /*cf80*/  @!P5 IMAD.MOV.U32 R102, RZ, RZ, R85 ;  /* 0x000000ffff66d224 */ /* 0x001fe400078e0055 */
[----:B------:R-:W-:-:S05]  /*cf90*/  @!P5 IMAD.MOV.U32 R103, RZ, RZ, R86 ;  /* 0x000000ffff67d224 */ /* 0x000fca00078e0056 */
[----:B------:R0:W3:Y:S01]  /*cfa0*/  @!P5 LDG.E.U8 R115, desc[UR20][R102.64] ;  /* 0x000000146673d981 */ /* 0x0000e2000c1e1100 */
[----:B------:R-:W-:Y:S02]  /*cfb0*/  PRMT R139, RZ, 0x7610, R139 ;  /* 0x00007610ff8b7816 */ /* 0x000fe4000000008b */
[----:B-1----:R-:W-:Y:S01]  /*cfc0*/  SHF.R.U32.HI R0, RZ, 0x6, R118 ;  /* 0x00000006ff007819 */ /* 0x002fe20000011676 */
[----:B0-----:R-:W-:Y:S02]  /*cfd0*/  @!P4 IMAD.MOV.U32 R102, RZ, RZ, R45 ;  /* 0x000000ffff66c224 */ /* 0x001fe400078e002d */
[----:B------:R-:W-:Y:S01]  /*cfe0*/  @!P4 IMAD.MOV.U32 R103, RZ, RZ, R47 ;  /* 0x000000ffff67c224 */ /* 0x000fe200078e002f */
[----:B------:R-:W-:-:S04]  /*cff0*/  SGXT.U32 R0, R0, 0x1 ;  /* 0x000000010000781a */ /* 0x000fc80000000000 */
[----:B------:R0:W3:Y:S01]  /*d000*/  @!P4 LDG.E.U8 R155, desc[UR20][R102.64] ;  /* 0x00000014669bc981 */ /* 0x0000e2000c1e1100 */
[----:B------:R-:W-:Y:S01]  /*d010*/  LOP3.LUT R0, R0, 0x54, RZ, 0xfc, !PT ;  /* 0x0000005400007812 */ /* 0x000fe200078efcff */
[----:B0-----:R-:W-:Y:S02]  /*d020*/  @!P3 IMAD.MOV.U32 R102, RZ, RZ, R71 ;  /* 0x000000ffff66b224 */ /* 0x001fe400078e0047 */
[----:B------:R-:W-:-:S05]  /*d030*/  @!P3 IMAD.MOV.U32 R103, RZ, RZ, R72 ;  /* 0x000000ffff67b224 */ /* 0x000fca00078e0048 */
[----:B------:R0:W4:Y:S01]  /*d040*/  @!P3 LDG.E.U8 R139, desc[UR20][R102.64] ;  /* 0x00000014668bb981 */ /* 0x000122000c1e1100 */
[----:B------:R-:W-:Y:S02]  /*d050*/  ISETP.GE.AND P3, PT, R0, UR22, PT ;  /* 0x0000001600007c0c */ /* 0x000fe4000bf66270 */
[----:B------:R-:W-:Y:S02]  /*d060*/  SHF.R.U32.HI R0, RZ, 0x6, R118 ;  /* 0x00000006ff007819 */ /* 0x000fe40000011676 */
[----:B------:R-:W-:Y:S02]  /*d070*/  PRMT R101, RZ, 0x7610, R101 ;  /* 0x00007610ff657816 */ /* 0x000fe40000000065 */
[----:B------:R-:W-:Y:S01]  /*d080*/  SGXT.U32 R0, R0, 0x1 ;  /* 0x000000010000781a */ /* 0x000fe20000000000 */
[----:B0-----:R-:W-:Y:S02]  /*d090*/  @!P0 IMAD.MOV.U32 R102, RZ, RZ, R97 ;  /* 0x000000ffff668224 */ /* 0x001fe400078e0061 */
[----:B------:R-:W-:Y:S01]  /*d0a0*/  @!P0 IMAD.MOV.U32 R103, RZ, RZ, R98 ;  /* 0x000000ffff678224 */ /* 0x000fe200078e0062 */
[----:B------:R-:W-:-:S04]  /*d0b0*/  LOP3.LUT R0, R0, 0x56, RZ, 0xfc, !PT ;  /* 0x0000005600007812 */ /* 0x000fc800078efcff */
[----:B------:R0:W4:Y:S01]  /*d0c0*/  @!P0 LDG.E.U8 R101, desc[UR20][R102.64] ;  /* 0x0000001466658981 */ /* 0x000122000c1e1100 */
[----:B------:R-:W-:Y:S02]  /*d0d0*/  ISETP.GE.AND P0, PT, R0, UR22, PT ;  /* 0x0000001600007c0c */ /* 0x000fe4000bf06270 */
[----:B------:R-:W-:Y:S02]  /*d0e0*/  SHF.R.U32.HI R0, RZ, 0x6, R118 ;  /* 0x00000006ff007819 */ /* 0x000fe40000011676 */
[----:B------:R-:W-:Y:S02]  /*d0f0*/  PRMT R154, RZ, 0x7610, R154 ;  /* 0x00007610ff9a7816 */ /* 0x000fe4000000009a */
[----:B------:R-:W-:-:S04]  /*d100*/  SGXT.U32 R0, R0, 0x1 ;  /* 0x000000010000781a */ /* 0x000fc80000000000 */
[----:B------:R-:W-:Y:S01]  /*d110*/  LOP3.LUT R0, R0, 0x5a, RZ, 0xfc, !PT ;  /* 0x0000005a00007812 */ /* 0x000fe200078efcff */
[----:B------:R-:W4:Y:S01]  /*d120*/  @!P2 LDG.E.U8 R154, desc[UR20][R48.64] ;  /* 0x00000014309aa981 */ /* 0x000f22000c1e1100 */
[----:B------:R-:W-:Y:S01]  /*d130*/  PRMT R138, RZ, 0x7610, R138 ;  /* 0x00007610ff8a7816 */ /* 0x000fe2000000008a */
[----:B0-----:R-:W-:Y:S01]  /*d140*/  @!P3 IMAD.MOV.U32 R102, RZ, RZ, R73 ;  /* 0x000000ffff66b224 */ /* 0x001fe200078e0049 */
[----:B------:R-:W-:Y:S01]  /*d150*/  ISETP.GE.AND P2, PT, R0, UR22, PT ;  /* 0x0000001600007c0c */ /* 0x000fe2000bf46270 */
[----:B------:R-:W-:Y:S01]  /*d160*/  @!P3 IMAD.MOV.U32 R103, RZ, RZ, R75 ;  /* 0x000000ffff67b224 */ /* 0x000fe200078e004b */
[----:B------:R-:W-:Y:S02]  /*d170*/  SHF.R.U32.HI R0, RZ, 0x6, R118 ;  /* 0x00000006ff007819 */ /* 0x000fe40000011676 */
[----:B------:R-:W-:Y:S02]  /*d180*/  PRMT R114, RZ, 0x7610, R114 ;  /* 0x00007610ff727816 */ /* 0x000fe40000000072 */
[----:B------:R-:W-:Y:S01]  /*d190*/  SGXT.U32 R0, R0, 0x1 ;  /* 0x000000010000781a */ /* 0x000fe20000000000 */
[----:B------:R0:W4:Y:S03]  /*d1a0*/  @!P3 LDG.E.U8 R138, desc[UR20][R102.64] ;  /* 0x00000014668ab981 */ /* 0x000126000c1e1100 */
[----:B------:R-:W-:-:S02]  /*d1b0*/  LOP3.LUT R0, R0, 0x5c, RZ, 0xfc, !PT ;  /* 0x0000005c00007812 */ /* 0x000fc400078efcff */
[----:B------:R-:W-:Y:S01]  /*d1c0*/  PRMT R153, RZ, 0x7610, R153 ;  /* 0x00007610ff997816 */ /* 0x000fe20000000099 */
[----:B0-----:R-:W-:-:S05]  /*d1d0*/  @!P0 IMAD.MOV.U32 R102, RZ, RZ, R87 ;  /* 0x000000ffff668224 */ /* 0x001fca00078e0057 */
[----:B------:R-:W4:Y:S01]  /*d1e0*/  @!P2 LDG.E.U8 R153, desc[UR20][R50.64] ;  /* 0x000000143299a981 */ /* 0x000f22000c1e1100 */
[----:B------:R-:W-:-:S05]  /*d1f0*/  @!P0 IMAD.MOV.U32 R103, RZ, RZ, R88 ;  /* 0x000000ffff678224 */ /* 0x000fca00078e0058 */
[----:B------:R0:W4:Y:S01]  /*d200*/  @!P0 LDG.E.U8 R114, desc[UR20][R102.64] ;  /* 0x0000001466728981 */ /* 0x000122000c1e1100 */
[----:B------:R-:W-:Y:S02]  /*d210*/  ISETP.GE.AND P0, PT, R0, UR22, PT ;  /* 0x0000001600007c0c */ /* 0x000fe4000bf06270 */
[----:B------:R-:W-:-:S04]  /*d220*/  LEA.HI R0, R118, 0x5e, RZ, 0x1a ;  /* 0x0000005e76007811 */ /* 0x000fc800078fd0ff */
        /* <DEDUP_REMOVED lines=54> */
[----:B------:R-:W-:-:S02]  /*d590*/  LOP3.LUT R0, R0, 0x6c, RZ, 0xfc, !PT ;  /* 0x0000006c00007812 */ /* 0x000fc400078efcff */
[----:B------:R-:W-:Y:S02]  /*d5a0*/  PRMT R149, RZ, 0x7610, R149 ;  /* 0x00007610ff957816 */ /* 0x000fe40000000095 */
[----:B------:R2:W4:Y:S01]  /*d5b0*/  @!P0 LDG.E.U8 R150, desc[UR20][R102.64] ;  /* 0x0000001466968981 */ /* 0x000522000c1e1100 */
[----:B------:R-:W-:Y:S02]  /*d5c0*/  ISETP.GE.AND P0, PT, R0, UR22, PT ;  /* 0x0000001600007c0c */ /* 0x000fe4000bf06270 */
[----:B------:R-:W-:Y:S01]  /*d5d0*/  LEA.HI R0, R118, 0x6e, RZ, 0x1a ;  /* 0x0000006e76007811 */ /* 0x000fe200078fd0ff */
[----:B--2---:R-:W-:Y:S02]  /*d5e0*/  @!P2 IMAD.MOV.U32 R102, RZ, RZ, R119 ;  /* 0x000000ffff66a224 */ /* 0x004fe400078e0077 */
[----:B------:R-:W-:Y:S01]  /*d5f0*/  @!P2 IMAD.MOV.U32 R103, RZ, RZ, R196 ;  /* 0x000000ffff67a224 */ /* 0x000fe200078e00c4 */
[----:B------:R-:W2:Y:S04]  /*d600*/  LDL R119, [R1+0x130] ;  /* 0x0001300001777983 */ /* 0x000ea80000100800 */
[----:B------:R0:W2:Y:S01]  /*d610*/  @!P2 LDG.E.U8 R149, desc[UR20][R102.64] ;  /* 0x000000146695a981 */ /* 0x0000a2000c1e1100 */
[----:B------:R-:W-:-:S02]  /*d620*/  ISETP.GE.AND P2, PT, R0, UR22, PT ;  /* 0x0000001600007c0c */ /* 0x000fc4000bf46270 */
[----:B------:R-:W-:Y:S02]  /*d630*/  SHF.R.U32.HI R0, RZ, 0x6, R118 ;  /* 0x00000006ff007819 */ /* 0x000fe40000011676 */
[----:B------:R-:W2:Y:S01]  /*d640*/  LDL R118, [R1+0x134] ;  /* 0x0001340001767983 */ /* 0x000ea20000100800 */
        /* <DEDUP_REMOVED lines=16> */
[----:B------:R-:W-:Y:S01]  /*d750*/  SHF.R.U32.HI R0, RZ, 0x6, R245 ;  /* 0x00000006ff007819 */ /* 0x000fe200000116f5 */
[----:B0-----:R-:W-:Y:S01]  /*d760*/  @!P0 IMAD.MOV.U32 R102, RZ, RZ, R190 ;  /* 0x000000ffff668224 */ /* 0x001fe200078e00be */
[----:B------:R-:W-:Y:S02]  /*d770*/  PRMT R134, RZ, 0x7610, R134 ;  /* 0x00007610ff867816 */ /* 0x000fe40000000086 */
[----:B------:R-:W-:Y:S01]  /*d780*/  SGXT.U32 R0, R0, 0x1 ;  /* 0x000000010000781a */ /* 0x000fe20000000000 */
[----:B------:R-:W-:-:S03]  /*d790*/  @!P0 IMAD.MOV.U32 R103, RZ, RZ, R189 ;  /* 0x000000ffff678224 */ /* 0x000fc600078e00bd */
[----:B------:R-:W-:Y:S02]  /*d7a0*/  LOP3.LUT R0, R0, 0x7c, RZ, 0xfc, !PT ;  /* 0x0000007c00007812 */ /* 0x000fe400078efcff */
[----:B------:R0:W2:Y:S01]  /*d7b0*/  @!P0 LDG.E.U8 R134, desc[UR20][R102.64] ;  /* 0x0000001466868981 */ /* 0x0000a2000c1e1100 */
[----:B------:R-:W-:Y:S02]  /*d7c0*/  PRMT R110, RZ, 0x7610, R110 ;  /* 0x00007610ff6e7816 */ /* 0x000fe4000000006e */
[----:B------:R-:W-:Y:S02]  /*d7d0*/  ISETP.GE.AND P0, PT, R0, UR22, PT ;  /* 0x0000001600007c0c */ /* 0x000fe4000bf06270 */
[----:B------:R-:W-:Y:S01]  /*d7e0*/  LEA.HI R0, R245, 0x7e, RZ, 0x1a ;  /* 0x0000007ef5007811 */ /* 0x000fe200078fd0ff */
[----:B0-----:R-:W-:Y:S02]  /*d7f0*/  @!P2 IMAD.MOV.U32 R102, RZ, RZ, R193 ;  /* 0x000000ffff66a224 */ /* 0x001fe400078e00c1 */
[----:B------:R-:W-:-:S05]  /*d800*/  @!P2 IMAD.MOV.U32 R103, RZ, RZ, R191 ;  /* 0x000000ffff67a224 */ /* 0x000fca00078e00bf */
[----:B------:R3:W2:Y:S01]  /*d810*/  @!P2 LDG.E.U8 R110, desc[UR20][R102.64] ;  /* 0x00000014666ea981 */ /* 0x0006a2000c1e1100 */
[----:B------:R-:W-:Y:S02]  /*d820*/  ISETP.GE.AND P2, PT, R0, UR22, PT ;  /* 0x0000001600007c0c */ /* 0x000fe4000bf46270 */
[----:B------:R-:W-:Y:S02]  /*d830*/  PRMT R133, RZ, 0x7610, R133 ;  /* 0x00007610ff857816 */ /* 0x000fe40000000085 */
[----:B------:R-:W-:Y:S01]  /*d840*/  PRMT R109, RZ, 0x7610, R109 ;  /* 0x00007610ff6d7816 */ /* 0x000fe2000000006d */
[----:B---3--:R-:W-:Y:S02]  /*d850*/  @!P0 IMAD.MOV.U32 R102, RZ, RZ, R121 ;  /* 0x000000ffff668224 */ /* 0x008fe400078e0079 */
[----:B----4-:R-:W-:Y:S01]  /*d860*/  @!P0 IMAD.MOV.U32 R103, RZ, RZ, R227 ;  /* 0x000000ffff678224 */ /* 0x010fe200078e00e3 */
[----:B------:R-:W-:Y:S01]  /*d870*/  LOP3.LUT R0, R245, 0x7f, RZ, 0xc0, !PT ;  /* 0x0000007ff5007812 */ /* 0x000fe200078ec0ff */
[----:B------:R-:W3:Y:S04]  /*d880*/  LDL R227, [R1+0xe4] ;  /* 0x0000e40001e37983 */ /* 0x000ee80000100800 */
[----:B------:R2:W4:Y:S01]  /*d890*/  @!P0 LDG.E.U8 R133, desc[UR20][R102.64] ;  /* 0x0000001466858981 */ /* 0x000522000c1e1100 */
[----:B------:R-:W-:-:S02]  /*d8a0*/  ISETP.GE.AND P0, PT, R0, UR22, PT ;  /* 0x0000001600007c0c */ /* 0x000fc4000bf06270 */
[----:B------:R-:W-:Y:S01]  /*d8b0*/  PRMT R108, RZ, 0x7610, R108 ;  /* 0x00007610ff6c7816 */ /* 0x000fe2000000006c */
[----:B------:R-:W3:Y:S01]  /*d8c0*/  LDL R121, [R1+0xe8] ;  /* 0x0000e80001797983 */ /* 0x000ee20000100800 */
[----:B------:R-:W-:Y:S02]  /*d8d0*/  PRMT R107, RZ, 0x7610, R107 ;  /* 0x00007610ff6b7816 */ /* 0x000fe4000000006b */
[----:B------:R-:W-:Y:S02]  /*d8e0*/  PRMT R106, RZ, 0x7610, R106 ;  /* 0x00007610ff6a7816 */ /* 0x000fe4000000006a */
[----:B------:R-:W-:Y:S01]  /*d8f0*/  PRMT R105, RZ, 0x7610, R105 ;  /* 0x00007610ff697816 */ /* 0x000fe20000000069 */
[----:B--2---:R-:W-:Y:S02]  /*d900*/  @!P2 IMAD.MOV.U32 R103, RZ, RZ, R119 ;  /* 0x000000ffff67a224 */ /* 0x004fe400078e0077 */
[----:B------:R-:W2:Y:S01]  /*d910*/  LDL R119, [R1+0x64] ;  /* 0x0000640001777983 */ /* 0x000ea20000100800 */
[----:B------:R-:W-:-:S03]  /*d920*/  @!P2 IMAD.MOV.U32 R102, RZ, RZ, R118 ;  /* 0x000000ffff66a224 */ /* 0x000fc600078e0076 */
[----:B------:R-:W2:Y:S04]  /*d930*/  LDL R118, [R1+0x68] ;  /* 0x0000680001767983 */ /* 0x000ea80000100800 */
[----:B------:R0:W2:Y:S01]  /*d940*/  @!P2 LDG.E.U8 R109, desc[UR20][R102.64] ;  /* 0x00000014666da981 */ /* 0x0000a2000c1e1100 */
[----:B------:R-:W-:Y:S01]  /*d950*/  BAR.SYNC.DEFER_BLOCKING 0x0 ;  /* 0x0000000000007b1d */ /* 0x000fe20000010000 */
[----:B0-----:R-:W-:Y:S02]  /*d960*/  @!P0 IMAD.MOV.U32 R102, RZ, RZ, R198 ;  /* 0x000000ffff668224 */ /* 0x001fe400078e00c6 */
[----:B------:R-:W-:-:S05]  /*d970*/  @!P0 IMAD.MOV.U32 R103, RZ, RZ, R197 ;  /* 0x000000ffff678224 */ /* 0x000fca00078e00c5 */
[----:B------:R0:W2:Y:S02]  /*d980*/  @!P0 LDG.E.U8 R108, desc[UR20][R102.64] ;  /* 0x00000014666c8981 */ /* 0x0000a4000c1e1100 */
        /* <DEDUP_REMOVED lines=8> */
[----:B------:R0:W2:Y:S04]  /*da10*/  @!P0 LDG.E.U8 R105, desc[UR20][R102.64] ;  /* 0x0000001466698981 */ /* 0x0000a8000c1e1100 */
[----:B------:R-:W0:Y:S04]  /*da20*/  LDL R102, [R1+0x24] ;  /* 0x0000240001667983 */ /* 0x000e280000100800 */
[----:B------:R-:W0:Y:S01]  /*da30*/  LDL R103, [R1+0x28] ;  /* 0x0000280001677983 */ /* 0x000e220000100800 */
[----:B------:R-:W-:-:S03]  /*da40*/  PRMT R104, RZ, 0x7610, R104 ;  /* 0x00007610ff687816 */ /* 0x000fc60000000068 */
[----:B------:R-:W-:Y:S04]  /*da50*/  STS.U8 [R0+UR9+0x4000], R116 ;  /* 0x0040007400007988 */ /* 0x000fe80008000009 */
[----:B------:R-:W-:Y:S04]  /*da60*/  STS.U8 [R0+UR9+0x4200], R120 ;  /* 0x0042007800007988 */ /* 0x000fe80008000009 */
[----:B------:R-:W-:Y:S04]  /*da70*/  STS.U8 [R0+UR9+0x4400], R123 ;  /* 0x0044007b00007988 */ /* 0x000fe80008000009 */
[----:B------:R-:W-:Y:S04]  /*da80*/  STS.U8 [R0+UR9+0x4600], R122 ;  /* 0x0046007a00007988 */ /* 0x000fe80008000009 */
[----:B------:R1:W-:Y:S04]  /*da90*/  STS.U8 [R0+UR9+0x4800], R125 ;  /* 0x0048007d00007988 */ /* 0x0003e80008000009 */
[----:B------:R3:W-:Y:S04]  /*daa0*/  STS.U8 [R0+UR9+0x4a00], R124 ;  /* 0x004a007c00007988 */ /* 0x0007e80008000009 */
[----:B-1----:R-:W4:Y:S04]  /*dab0*/  LDL R125, [R1+0x30] ;  /* 0x00003000017d7983 */ /* 0x002f280000100800 */
[----:B---3--:R-:W4:Y:S01]  /*dac0*/  LDL R124, [R1+0x2c] ;  /* 0x00002c00017c7983 */ /* 0x008f220000100800 */
[----:B0-----:R-:W-:-:S04]  /*dad0*/  @!P0 LOP3.LUT R103, R103, R102, RZ, 0x3c, !PT ;  /* 0x0000006667678212 */ /* 0x001fc800078e3cff */
[----:B------:R-:W-:-:S04]  /*dae0*/  @!P0 LOP3.LUT R102, R103, R102, RZ, 0x3c, !PT ;  /* 0x0000006667668212 */ /* 0x000fc800078e3cff */
[----:B------:R-:W-:-:S05]  /*daf0*/  @!P0 LOP3.LUT R103, R103, R102, RZ, 0x3c, !PT ;  /* 0x0000006667678212 */ /* 0x000fca00078e3cff */
[----:B------:R0:W3:Y:S02]  /*db00*/  @!P0 LDG.E.U8 R104, desc[UR20][R102.64] ;  /* 0x0000001466688981 */ /* 0x0000e4000c1e1100 */
[----:B0-----:R-:W-:-:S06]  /*db10*/  PRMT R103, RZ, 0x7610, R103 ;  /* 0x00007610ff677816 */ /* 0x001fcc0000000067 */
[----:B--2---:R0:W2:Y:S04]  /*db20*/  @!P0 LDG.E.U8 R103, desc[UR20][R118.64] ;  /* 0x0000001476678981 */ /* 0x0040a8000c1e1100 */
[----:B------:R-:W0:Y:S04]  /*db30*/  LDL R118, [R1+0xa4] ;  /* 0x0000a40001767983 */ /* 0x000e280000100800 */
[----:B------:R-:W0:Y:S01]  /*db40*/  LDL R119, [R1+0xa8] ;  /* 0x0000a80001777983 */ /* 0x000e220000100800 */
[----:B------:R-:W-:Y:S02]  /*db50*/  PRMT R102, RZ, 0x7610, R102 ;  /* 0x00007610ff667816 */ /* 0x000fe40000000066 */
[----:B------:R-:W-:Y:S01]  /*db60*/  PRMT R116, RZ, 0x7610, R116 ;  /* 0x00007610ff747816 */ /* 0x000fe20000000074 */
[----:B------:R-:W-:-:S02]  /*db70*/  @!P0 IMAD.MOV.U32 R120, RZ, RZ, R200 ;  /* 0x000000ffff788224 */ /* 0x000fc400078e00c8 */
[----:B------:R-:W-:Y:S02]  /*db80*/  @!P0 IMAD.MOV.U32 R122, RZ, RZ, R232 ;  /* 0x000000ffff7a8224 */ /* 0x000fe400078e00e8 */
[----:B------:R-:W-:Y:S01]  /*db90*/  @!P0 IMAD.MOV.U32 R123, RZ, RZ, R231 ;  /* 0x000000ffff7b8224 */ /* 0x000fe200078e00e7 */
[----:B----4-:R-:W-:-:S04]  /*dba0*/  @!P0 LOP3.LUT R125, R125, R124, RZ, 0x3c, !PT ;  /* 0x0000007c7d7d8212 */ /* 0x010fc800078e3cff */
[----:B------:R-:W-:-:S04]  /*dbb0*/  @!P0 LOP3.LUT R124, R125, R124, RZ, 0x3c, !PT ;  /* 0x0000007c7d7c8212 */ /* 0x000fc800078e3cff */
[----:B------:R-:W-:Y:S01]  /*dbc0*/  @!P0 LOP3.LUT R125, R125, R124, RZ, 0x3c, !PT ;  /* 0x0000007c7d7d8212 */ /* 0x000fe200078e3cff */
[----:B------:R1:W-:Y:S04]  /*dbd0*/  STS.U8 [R0+UR9+0x4c00], R127 ;  /* 0x004c007f00007988 */ /* 0x0003e80008000009 */
[----:B------:R4:W-:Y:S04]  /*dbe0*/  STS.U8 [R0+UR9+0x4e00], R126 ;  /* 0x004e007e00007988 */ /* 0x0009e80008000009 */
[----:B-1----:R-:W2:Y:S04]  /*dbf0*/  LDL R127, [R1+0xb0] ;  /* 0x0000b000017f7983 */ /* 0x002ea80000100800 */
[----:B----4-:R-:W2:Y:S01]  /*dc00*/  LDL R126, [R1+0xac] ;  /* 0x0000ac00017e7983 */ /* 0x010ea20000100800 */
[----:B0-----:R-:W-:-:S04]  /*dc10*/  @!P0 LOP3.LUT R119, R119, R118, RZ, 0x3c, !PT ;  /* 0x0000007677778212 */ /* 0x001fc800078e3cff */
[----:B------:R-:W-:-:S04]  /*dc20*/  @!P0 LOP3.LUT R118, R119, R118, RZ, 0x3c, !PT ;  /* 0x0000007677768212 */ /* 0x000fc800078e3cff */
[----:B------:R-:W-:-:S05]  /*dc30*/  @!P0 LOP3.LUT R119, R119, R118, RZ, 0x3c, !PT ;  /* 0x0000007677778212 */ /* 0x000fca00078e3cff */
[----:B------:R0:W4:Y:S02]  /*dc40*/  @!P0 LDG.E.U8 R102, desc[UR20][R118.64] ;  /* 0x0000001476668981 */ /* 0x000124000c1e1100 */
[----:B0-----:R-:W-:Y:S02]  /*dc50*/  @!P0 IMAD.MOV.U32 R118, RZ, RZ, R121 ;  /* 0x000000ffff768224 */ /* 0x001fe400078e0079 */
[----:B------:R-:W-:Y:S02]  /*dc60*/  @!P0 IMAD.MOV.U32 R119, RZ, RZ, R227 ;  /* 0x000000ffff778224 */ /* 0x000fe400078e00e3 */
[----:B------:R-:W-:Y:S01]  /*dc70*/  @!P0 IMAD.MOV.U32 R121, RZ, RZ, R199 ;  /* 0x000000ffff798224 */ /* 0x000fe200078e00c7 */
[----:B------:R-:W3:Y:S04]  /*dc80*/  LDL R227, [R1+0xf0] ;  /* 0x0000f00001e37983 */ /* 0x000ee80000100800 */
[----:B------:R0:W3:Y:S02]  /*dc90*/  @!P0 LDG.E.U8 R116, desc[UR20][R118.64] ;  /* 0x0000001476748981 */ /* 0x0000e4000c1e1100 */
[----:B0-----:R-:W-:-:S02]  /*dca0*/  PRMT R118, RZ, 0x7610, R118 ;  /* 0x00007610ff767816 */ /* 0x001fc40000000076 */
[----:B------:R-:W-:-:S04]  /*dcb0*/  PRMT R119, RZ, 0x7610, R119 ;  /* 0x00007610ff777816 */ /* 0x000fc80000000077 */
[----:B------:R0:W3:Y:S02]  /*dcc0*/  @!P0 LDG.E.U8 R118, desc[UR20][R120.64] ;  /* 0x0000001478768981 */ /* 0x0000e4000c1e1100 */
[----:B0-----:R-:W-:Y:S02]  /*dcd0*/  @!P0 IMAD.MOV.U32 R120, RZ, RZ, R216 ;  /* 0x000000ffff788224 */ /* 0x001fe400078e00d8 */
[----:B------:R-:W-:-:S05]  /*dce0*/  @!P0 IMAD.MOV.U32 R121, RZ, RZ, R215 ;  /* 0x000000ffff798224 */ /* 0x000fca00078e00d7 */
[----:B------:R0:W3:Y:S02]  /*dcf0*/  @!P0 LDG.E.U8 R119, desc[UR20][R120.64] ;  /* 0x0000001478778981 */ /* 0x0000e4000c1e1100 */
[----:B0-----:R-:W-:Y:S02]  /*dd00*/  PRMT R120, RZ, 0x7610, R120 ;  /* 0x00007610ff787816 */ /* 0x001fe40000000078 */
[----:B------:R-:W-:-:S04]  /*dd10*/  PRMT R121, RZ, 0x7610, R121 ;  /* 0x00007610ff797816 */ /* 0x000fc80000000079 */
[----:B------:R0:W3:Y:S02]  /*dd20*/  @!P0 LDG.E.U8 R120, desc[UR20][R122.64] ;  /* 0x000000147a788981 */ /* 0x0000e4000c1e1100 */
[----:B0-----:R-:W-:Y:S02]  /*dd30*/  @!P0 IMAD.MOV.U32 R122, RZ, RZ, R249 ;  /* 0x000000ffff7a8224 */ /* 0x001fe400078e00f9 */
[----:B------:R-:W-:-:S05]  /*dd40*/  @!P0 IMAD.MOV.U32 R123, RZ, RZ, R248 ;  /* 0x000000ffff7b8224 */ /* 0x000fca00078e00f8 */
[----:B------:R0:W3:Y:S02]  /*dd50*/  @!P0 LDG.E.U8 R121, desc[UR20][R122.64] ;  /* 0x000000147a798981 */ /* 0x0000e4000c1e1100 */
[----:B0-----:R-:W-:-:S06]  /*dd60*/  PRMT R122, RZ, 0x7610, R122 ;  /* 0x00007610ff7a7816 */ /* 0x001fcc000000007a */
[----:B------:R0:W3:Y:S04]  /*dd70*/  @!P0 LDG.E.U8 R122, desc[UR20][R124.64] ;  /* 0x000000147c7a8981 */ /* 0x0000e8000c1e1100 */
[----:B------:R-:W0:Y:S04]  /*dd80*/  LDL R124, [R1+0x6c] ;  /* 0x00006c00017c7983 */ /* 0x000e280000100800 */
[----:B------:R-:W0:Y:S01]  /*dd90*/  LDL R125, [R1+0x70] ;  /* 0x00007000017d7983 */ /* 0x000e220000100800 */
[----:B------:R-:W-:Y:S02]  /*dda0*/  PRMT R123, RZ, 0x7610, R123 ;  /* 0x00007610ff7b7816 */ /* 0x000fe4000000007b */
[----:B--2---:R-:W-:-:S04]  /*ddb0*/  @!P0 LOP3.LUT R127, R127, R126, RZ, 0x3c, !PT ;  /* 0x0000007e7f7f8212 */ /* 0x004fc800078e3cff */
[----:B------:R-:W-:-:S04]  /*ddc0*/  @!P0 LOP3.LUT R126, R127, R126, RZ, 0x3c, !PT ;  /* 0x0000007e7f7e8212 */ /* 0x000fc800078e3cff */
[----:B------:R-:W-:Y:S02]  /*ddd0*/  @!P0 LOP3.LUT R127, R127, R126, RZ, 0x3c, !PT ;  /* 0x0000007e7f7f8212 */ /* 0x000fe400078e3cff */
[----:B0-----:R-:W-:-:S04]  /*dde0*/  @!P0 LOP3.LUT R125, R125, R124, RZ, 0x3c, !PT ;  /* 0x0000007c7d7d8212 */ /* 0x001fc800078e3cff */
[----:B------:R-:W-:-:S04]  /*ddf0*/  @!P0 LOP3.LUT R124, R125, R124, RZ, 0x3c, !PT ;  /* 0x0000007c7d7c8212 */ /* 0x000fc800078e3cff */
[----:B------:R-:W-:-:S05]  /*de00*/  @!P0 LOP3.LUT R125, R125, R124, RZ, 0x3c, !PT ;  /* 0x0000007c7d7d8212 */ /* 0x000fca00078e3cff */
[----:B------:R0:W2:Y:S02]  /*de10*/  @!P0 LDG.E.U8 R123, desc[UR20][R124.64] ;  /* 0x000000147c7b8981 */ /* 0x0000a4000c1e1100 */
[----:B0-----:R-:W-:-:S06]  /*de20*/  PRMT R124, RZ, 0x7610, R124 ;  /* 0x00007610ff7c7816 */ /* 0x001fcc000000007c */
[----:B------:R3:W2:Y:S04]  /*de30*/  @!P0 LDG.E.U8 R124, desc[UR20][R126.64] ;  /* 0x000000147e7c8981 */ /* 0x0006a8000c1e1100 */
[----:B------:R-:W2:Y:S01]  /*de40*/  LDL R127, [R1+0xec] ;  /* 0x0000ec00017f7983 */ /* 0x000ea20000100800 */
[----:B------:R-:W-:Y:S01]  /*de50*/  PRMT R125, RZ, 0x7610, R125 ;  /* 0x00007610ff7d7816 */ /* 0x000fe2000000007d */
[----:B---3--:R-:W-:Y:S02]  /*de60*/  @!P0 IMAD.MOV.U32 R126, RZ, RZ, R227 ;  /* 0x000000ffff7e8224 */ /* 0x008fe400078e00e3 */
[----:B------:R-:W-:Y:S04]  /*de70*/  STS.U8 [R0+UR9+0x5000], R167 ;  /* 0x005000a700007988 */ /* 0x000fe80008000009 */
[----:B------:R0:W-:Y:S04]  /*de80*/  STS.U8 [R0+UR9+0x5200], R128 ;  /* 0x0052008000007988 */ /* 0x0001e80008000009 */
[----:B------:R1:W-:Y:S04]  /*de90*/  STS.U8 [R0+UR9+0x5400], R129 ;  /* 0x0054008100007988 */ /* 0x0003e80008000009 */
[----:B------:R-:W3:Y:S01]  /*dea0*/  LDL R227, [R1+0x38] ;  /* 0x0000380001e37983 */ /* 0x000ee20000100800 */
[----:B0-----:R-:W-:-:S02]  /*deb0*/  PRMT R128, RZ, 0x7610, R128 ;  /* 0x00007610ff807816 */ /* 0x001fc40000000080 */
[----:B-1----:R-:W-:Y:S01]  /*dec0*/  PRMT R129, RZ, 0x7610, R129 ;  /* 0x00007610ff817816 */ /* 0x002fe20000000081 */
[----:B------:R0:W-:Y:S04]  /*ded0*/  STS.U8 [R0+UR9+0x5600], R130 ;  /* 0x0056008200007988 */ /* 0x0001e80008000009 */
[----:B------:R1:W-:Y:S01]  /*dee0*/  STS.U8 [R0+UR9+0x5800], R131 ;  /* 0x0058008300007988 */ /* 0x0003e20008000009 */
[----:B0-----:R-:W-:Y:S02]  /*def0*/  PRMT R130, RZ, 0x7610, R130 ;  /* 0x00007610ff827816 */ /* 0x001fe40000000082 */
[----:B-1----:R-:W-:Y:S01]  /*df00*/  PRMT R131, RZ, 0x7610, R131 ;  /* 0x00007610ff837816 */ /* 0x002fe20000000083 */
[----:B--2---:R0:W2:Y:S02]  /*df10*/  @!P0 LDG.E.U8 R125, desc[UR20][R126.64] ;  /* 0x000000147e7d8981 */ /* 0x0040a4000c1e1100 */
[----:B0-----:R-:W-:-:S02]  /*df20*/  @!P0 IMAD.MOV.U32 R126, RZ, RZ, R202 ;  /* 0x000000ffff7e8224 */ /* 0x001fc400078e00ca */
        /* <DEDUP_REMOVED lines=11> */
[----:B------:R-:W2:Y:S01]  /*dfe0*/  LDL R127, [R1+0x34] ;  /* 0x00003400017f7983 */ /* 0x000ea20000100800 */
[----:B---3--:R-:W-:-:S03]  /*dff0*/  @!P0 IMAD.MOV.U32 R126, RZ, RZ, R227 ;  /* 0x000000ffff7e8224 */ /* 0x008fc600078e00e3 */
[----:B------:R0:W-:Y:S02]  /*e000*/  STS.U8 [R0+UR9+0x5a00], R132 ;  /* 0x005a008400007988 */ /* 0x0001e40008000009 */
[----:B0-----:R-:W-:-:S06]  /*e010*/  PRMT R132, RZ, 0x7610, R132 ;  /* 0x00007610ff847816 */ /* 0x001fcc0000000084 */
[----:B--2---:R0:W2:Y:S04]  /*e020*/  @!P0 LDG.E.U8 R132, desc[UR20][R126.64] ;  /* 0x000000147e848981 */ /* 0x0040a8000c1e1100 */
[----:B------:R-:W0:Y:S04]  /*e030*/  LDL R126, [R1+0x74] ;  /* 0x00007400017e7983 */ /* 0x000e280000100800 */
[----:B------:R-:W0:Y:S04]  /*e040*/  LDL R127, [R1+0x78] ;  /* 0x00007800017f7983 */ /* 0x000e280000100800 */
[----:B------:R1:W-:Y:S02]  /*e050*/  STS.U8 [R0+UR9+0x5c00], R166 ;  /* 0x005c00a600007988 */ /* 0x0003e40008000009 */
[----:B-1----:R-:W-:-:S02]  /*e060*/  PRMT R166, RZ, 0x7610, R166 ;  /* 0x00007610ffa67816 */ /* 0x002fc400000000a6 */
[----:B0-----:R-:W-:-:S04]  /*e070*/  @!P0 LOP3.LUT R127, R127, R126, RZ, 0x3c, !PT ;  /* 0x0000007e7f7f8212 */ /* 0x001fc800078e3cff */
[----:B------:R-:W-:-:S04]  /*e080*/  @!P0 LOP3.LUT R126, R127, R126, RZ, 0x3c, !PT ;  /* 0x0000007e7f7e8212 */ /* 0x000fc800078e3cff */
[----:B------:R-:W-:-:S05]  /*e090*/  @!P0 LOP3.LUT R127, R127, R126, RZ, 0x3c, !PT ;  /* 0x0000007e7f7f8212 */ /* 0x000fca00078e3cff */
[----:B------:R0:W3:Y:S04]  /*e0a0*/  @!P0 LDG.E.U8 R166, desc[UR20][R126.64] ;  /* 0x000000147ea68981 */ /* 0x0000e8000c1e1100 */
[----:B------:R-:W0:Y:S04]  /*e0b0*/  LDL R126, [R1+0xb4] ;  /* 0x0000b400017e7983 */ /* 0x000e280000100800 */
[----:B------:R-:W0:Y:S04]  /*e0c0*/  LDL R127, [R1+0xb8] ;  /* 0x0000b800017f7983 */ /* 0x000e280000100800 */
[----:B------:R1:W-:Y:S02]  /*e0d0*/  STS.U8 [R0+UR9+0x5e00], R165 ;  /* 0x005e00a500007988 */ /* 0x0003e40008000009 */
[----:B-1----:R-:W-:Y:S01]  /*e0e0*/  PRMT R165, RZ, 0x7610, R165 ;  /* 0x00007610ffa57816 */ /* 0x002fe200000000a5 */
[----:B------:R-:W1:Y:S01]  /*e0f0*/  S2R R227, SR_TID.X ;  /* 0x0000000000e37919 */ /* 0x000e620000002100 */
[----:B0-----:R-:W-:-:S04]  /*e100*/  @!P0 LOP3.LUT R127, R127, R126, RZ, 0x3c, !PT ;  /* 0x0000007e7f7f8212 */ /* 0x001fc800078e3cff */
[----:B------:R-:W-:-:S04]  /*e110*/  @!P0 LOP3.LUT R126, R127, R126, RZ, 0x3c, !PT ;  /* 0x0000007e7f7e8212 */ /* 0x000fc800078e3cff */
[----:B------:R-:W-:-:S05]  /*e120*/  @!P0 LOP3.LUT R127, R127, R126, RZ, 0x3c, !PT ;  /* 0x0000007e7f7f8212 */ /* 0x000fca00078e3cff */
[----:B------:R0:W2:Y:S04]  /*e130*/  @!P0 LDG.E.U8 R165, desc[UR20][R126.64] ;  /* 0x000000147ea58981 */ /* 0x0000a8000c1e1100 */
[----:B------:R-:W0:Y:S04]  /*e140*/  LDL R126, [R1+0xf4] ;  /* 0x0000f400017e7983 */ /* 0x000e280000100800 */
[----:B------:R-:W0:Y:S01]  /*e150*/  LDL R127, [R1+0xf8] ;  /* 0x0000f800017f7983 */ /* 0x000e220000100800 */
[----:B-1----:R-:W-:-:S04]  /*e160*/  LOP3.LUT R227, R227, 0x7f, RZ, 0xc0, !PT ;  /* 0x0000007fe3e37812 */ /* 0x002fc800078ec0ff */
[----:B------:R-:W-:-:S05]  /*e170*/  LOP3.LUT R227, R227, 0x10, RZ, 0x3c, !PT ;  /* 0x00000010e3e37812 */ /* 0x000fca00078e3cff */
[----:B------:R1:W-:Y:S04]  /*e180*/  STS.U8 [R227+UR9+0x4080], R164 ;  /* 0x004080a4e3007988 */ /* 0x0003e80008000009 */
[----:B------:R3:W-:Y:S01]  /*e190*/  STS.U8 [R227+UR9+0x4280], R163 ;  /* 0x004280a3e3007988 */ /* 0x0007e20008000009 */
[----:B-1----:R-:W-:Y:S02]  /*e1a0*/  PRMT R164, RZ, 0x7610, R164 ;  /* 0x00007610ffa47816 */ /* 0x002fe400000000a4 */
[----:B---3--:R-:W-:Y:S01]  /*e1b0*/  PRMT R163, RZ, 0x7610, R163 ;  /* 0x00007610ffa37816 */ /* 0x008fe200000000a3 */
[----:B------:R1:W-:Y:S04]  /*e1c0*/  STS.U8 [R227+UR9+0x4480], R162 ;  /* 0x004480a2e3007988 */ /* 0x0003e80008000009 */
[----:B------:R3:W-:Y:S01]  /*e1d0*/  STS.U8 [R227+UR9+0x4680], R161 ;  /* 0x004680a1e3007988 */ /* 0x0007e20008000009 */
[----:B-1----:R-:W-:-:S02]  /*e1e0*/  PRMT R162, RZ, 0x7610, R162 ;  /* 0x00007610ffa27816 */ /* 0x002fc400000000a2 */
[----:B---3--:R-:W-:Y:S02]  /*e1f0*/  PRMT R161, RZ, 0x7610, R161 ;  /* 0x00007610ffa17816 */ /* 0x008fe400000000a1 */
[----:B0-----:R-:W-:-:S04]  /*e200*/  @!P0 LOP3.LUT R127, R127, R126, RZ, 0x3c, !PT ;  /* 0x0000007e7f7f8212 */ /* 0x001fc800078e3cff */
[----:B------:R-:W-:-:S04]  /*e210*/  @!P0 LOP3.LUT R126, R127, R126, RZ, 0x3c, !PT ;  /* 0x0000007e7f7e8212 */ /* 0x000fc800078e3cff */
[----:B------:R-:W-:-:S05]  /*e220*/  @!P0 LOP3.LUT R127, R127, R126, RZ, 0x3c, !PT ;  /* 0x0000007e7f7f8212 */ /* 0x000fca00078e3cff */
[----:B------:R0:W3:Y:S02]  /*e230*/  @!P0 LDG.E.U8 R164, desc[UR20][R126.64] ;  /* 0x000000147ea48981 */ /* 0x0000e4000c1e1100 */
        /* <DEDUP_REMOVED lines=9> */
[----:B------:R-:W0:Y:S04]  /*e2d0*/  LDL R127, [R1] ;  /* 0x00000000017f7983 */ /* 0x000e280000100800 */
[----:B------:R1:W-:Y:S02]  /*e2e0*/  STS.U8 [R227+UR9+0x4880], R160 ;  /* 0x004880a0e3007988 */ /* 0x0003e40008000009 */
[----:B-1----:R-:W-:Y:S01]  /*e2f0*/  PRMT R160, RZ, 0x7610, R160 ;  /* 0x00007610ffa07816 */ /* 0x002fe200000000a0 */
[----:B0-----:R-:W-:-:S02]  /*e300*/  @!P0 IMAD.MOV.U32 R126, RZ, RZ, R127 ;  /* 0x000000ffff7e8224 */ /* 0x001fc400078e007f */
[----:B------:R-:W-:-:S05]  /*e310*/  @!P0 IMAD.MOV.U32 R127, RZ, RZ, R252 ;  /* 0x000000ffff7f8224 */ /* 0x000fca00078e00fc */
[----:B------:R0:W2:Y:S04]  /*e320*/  @!P0 LDG.E.U8 R160, desc[UR20][R126.64] ;  /* 0x000000147ea08981 */ /* 0x0000a8000c1e1100 */
[----:B------:R-:W0:Y:S04]  /*e330*/  LDL R126, [R1+0x3c] ;  /* 0x00003c00017e7983 */ /* 0x000e280000100800 */
[----:B------:R-:W0:Y:S04]  /*e340*/  LDL R127, [R1+0x40] ;  /* 0x00004000017f7983 */ /* 0x000e280000100800 */
[----:B------:R1:W-:Y:S02]  /*e350*/  STS.U8 [R227+UR9+0x4a80], R159 ;  /* 0x004a809fe3007988 */ /* 0x0003e40008000009 */
[----:B-1----:R-:W-:-:S02]  /*e360*/  PRMT R159, RZ, 0x7610, R159 ;  /* 0x00007610ff9f7816 */ /* 0x002fc4000000009f */
[----:B0-----:R-:W-:-:S04]  /*e370*/  @!P0 LOP3.LUT R127, R127, R126, RZ, 0x3c, !PT ;  /* 0x0000007e7f7f8212 */ /* 0x001fc800078e3cff */
[----:B------:R-:W-:-:S04]  /*e380*/  @!P0 LOP3.LUT R126, R127, R126, RZ, 0x3c, !PT ;  /* 0x0000007e7f7e8212 */ /* 0x000fc800078e3cff */
[----:B------:R-:W-:-:S05]  /*e390*/  @!P0 LOP3.LUT R127, R127, R126, RZ, 0x3c, !PT ;  /* 0x0000007e7f7f8212 */ /* 0x000fca00078e3cff */
        /* <DEDUP_REMOVED lines=19> */
[----:B------:R1:W-:Y:S04]  /*e4d0*/  STS.U8 [R227+UR9+0x5080], R156 ;  /* 0x0050809ce3007988 */ /* 0x0003e80008000009 */
[----:B------:R3:W-:Y:S01]  /*e4e0*/  STS.U8 [R227+UR9+0x5280], R155 ;  /* 0x0052809be3007988 */ /* 0x0007e20008000009 */
[----:B-1----:R-:W-:-:S02]  /*e4f0*/  PRMT R156, RZ, 0x7610, R156 ;  /* 0x00007610ff9c7816 */ /* 0x002fc4000000009c */
[----:B---3--:R-:W-:Y:S01]  /*e500*/  PRMT R155, RZ, 0x7610, R155 ;  /* 0x00007610ff9b7816 */ /* 0x008fe2000000009b */
[----:B------:R1:W-:Y:S04]  /*e510*/  STS.U8 [R227+UR9+0x5480], R154 ;  /* 0x0054809ae3007988 */ /* 0x0003e80008000009 */
[----:B------:R3:W-:Y:S01]  /*e520*/  STS.U8 [R227+UR9+0x5680], R153 ;  /* 0x00568099e3007988 */ /* 0x0007e20008000009 */
[----:B-1----:R-:W-:Y:S02]  /*e530*/  PRMT R154, RZ, 0x7610, R154 ;  /* 0x00007610ff9a7816 */ /* 0x002fe4000000009a */
        /* <DEDUP_REMOVED lines=42> */
[----:B------:R-:W2:Y:S01]  /*e7e0*/  LDL.LU R227, [R1+0x148] ;  /* 0x0001480001e37983 */ /* 0x000ea20000300800 */
[----:B0-----:R-:W-:-:S04]  /*e7f0*/  @!P0 LOP3.LUT R127, R127, R126, RZ, 0x3c, !PT ;  /* 0x0000007e7f7f8212 */ /* 0x001fc800078e3cff */
[----:B------:R-:W-:-:S04]  /*e800*/  @!P0 LOP3.LUT R126, R127, R126, RZ, 0x3c, !PT ;  /* 0x0000007e7f7e8212 */ /* 0x000fc800078e3cff */
[----:B------:R-:W-:-:S05]  /*e810*/  @!P0 LOP3.LUT R127, R127, R126, RZ, 0x3c, !PT ;  /* 0x0000007e7f7f8212 */ /* 0x000fca00078e3cff */
[----:B------:R0:W2:Y:S04]  /*e820*/  @!P0 LDG.E.U8 R149, desc[UR20][R126.64] ;  /* 0x000000147e958981 */ /* 0x0000a8000c1e1100 */
[----:B------:R-:W0:Y:S04]  /*e830*/  LDL R126, [R1+0x104] ;  /* 0x00010400017e7983 */ /* 0x000e280000100800 */
[----:B------:R-:W0:Y:S01]  /*e840*/  LDL R127, [R1+0x108] ;  /* 0x00010800017f7983 */ /* 0x000e220000100800 */
[----:B------:R-:W-:-:S04]  /*e850*/  LOP3.LUT R245, R245, 0x7f, RZ, 0xc0, !PT ;  /* 0x0000007ff5f57812 */ /* 0x000fc800078ec0ff */
        /* <DEDUP_REMOVED lines=106> */
[----:B------:R-:W-:-:S05]  /*ef00*/  LOP3.LUT R0, R0, 0x30, RZ, 0x3c, !PT ;  /* 0x0000003000007812 */ /* 0x000fca00078e3cff */
[----:B------:R1:W-:Y:S01]  /*ef10*/  STS.U8 [R0+UR9+0x4180], R244 ;  /* 0x004180f400007988 */ /* 0x0003e20008000009 */
[----:B0-----:R-:W-:-:S04]  /*ef20*/  @!P0 LOP3.LUT R127, R127, R126, RZ, 0x3c, !PT ;  /* 0x0000007e7f7f8212 */ /* 0x001fc800078e3cff */
[----:B------:R-:W-:-:S04]  /*ef30*/  @!P0 LOP3.LUT R126, R127, R126, RZ, 0x3c, !PT ;  /* 0x0000007e7f7e8212 */ /* 0x000fc800078e3cff */
[----:B------:R-:W-:-:S05]  /*ef40*/  @!P0 LOP3.LUT R127, R127, R126, RZ, 0x3c, !PT ;  /* 0x0000007e7f7f8212 */ /* 0x000fca00078e3cff */
[----:B------:R0:W2:Y:S04]  /*ef50*/  @!P0 LDG.E.U8 R133, desc[UR20][R126.64] ;  /* 0x000000147e858981 */ /* 0x0000a8000c1e1100 */
[----:B------:R-:W0:Y:S04]  /*ef60*/  LDL R126, [R1+0x114] ;  /* 0x00011400017e7983 */ /* 0x000e280000100800 */
[----:B------:R-:W0:Y:S04]  /*ef70*/  LDL R127, [R1+0x118] ;  /* 0x00011800017f7983 */ /* 0x000e280000100800 */
[----:B-1----:R-:W2:Y:S01]  /*ef80*/  LDL.LU R244, [R1+0x140] ;  /* 0x0001400001f47983 */ /* 0x002ea20000300800 */
[----:B------:R-:W-:-:S03]  /*ef90*/  PRMT R167, RZ, 0x7610, R167 ;  /* 0x00007610ffa77816 */ /* 0x000fc600000000a7 */
[----:B------:R1:W-:Y:S04]  /*efa0*/  STS.U8 [R0+UR9+0x4380], R238 ;  /* 0x004380ee00007988 */ /* 0x0003e80008000009 */
[----:B------:R3:W-:Y:S01]  /*efb0*/  STS.U8 [R0+UR9+0x4580], R192 ;  /* 0x004580c000007988 */ /* 0x0007e20008000009 */
[----:B-1----:R-:W-:Y:S02]  /*efc0*/  PRMT R238, RZ, 0x7610, R238 ;  /* 0x00007610ffee7816 */ /* 0x002fe400000000ee */
[----:B---3--:R-:W-:Y:S01]  /*efd0*/  PRMT R192, RZ, 0x7610, R192 ;  /* 0x00007610ffc07816 */ /* 0x008fe200000000c0 */
[----:B------:R1:W-:Y:S02]  /*efe0*/  STS.U8 [R0+UR9+0x4780], R187 ;  /* 0x004780bb00007988 */ /* 0x0003e40008000009 */
[----:B-1----:R-:W-:-:S02]  /*eff0*/  PRMT R187, RZ, 0x7610, R187 ;  /* 0x00007610ffbb7816 */ /* 0x002fc400000000bb */
[----:B0-----:R-:W-:-:S04]  /*f000*/  @!P0 LOP3.LUT R127, R127, R126, RZ, 0x3c, !PT ;  /* 0x0000007e7f7f8212 */ /* 0x001fc800078e3cff */
[----:B------:R-:W-:-:S04]  /*f010*/  @!P0 LOP3.LUT R126, R127, R126, RZ, 0x3c, !PT ;  /* 0x0000007e7f7e8212 */ /* 0x000fc800078e3cff */
[----:B------:R-:W-:-:S05]  /*f020*/  @!P0 LOP3.LUT R127, R127, R126, RZ, 0x3c, !PT ;  /* 0x0000007e7f7f8212 */ /* 0x000fca00078e3cff */
[----:B------:R0:W3:Y:S02]  /*f030*/  @!P0 LDG.E.U8 R167, desc[UR20][R126.64] ;  /* 0x000000147ea78981 */ /* 0x0000e4000c1e1100 */
[----:B0-----:R-:W-:Y:S02]  /*f040*/  @!P0 IMAD.MOV.U32 R126, RZ, RZ, R212 ;  /* 0x000000ffff7e8224 */ /* 0x001fe400078e00d4 */
[----:B------:R-:W-:-:S05]  /*f050*/  @!P0 IMAD.MOV.U32 R127, RZ, RZ, R211 ;  /* 0x000000ffff7f8224 */ /* 0x000fca00078e00d3 */
[----:B------:R0:W3:Y:S02]  /*f060*/  @!P0 LDG.E.U8 R238, desc[UR20][R126.64] ;  /* 0x000000147eee8981 */ /* 0x0000e4000c1e1100 */
[----:B0-----:R-:W-:Y:S02]  /*f070*/  @!P0 IMAD.MOV.U32 R126, RZ, RZ, R228 ;  /* 0x000000ffff7e8224 */ /* 0x001fe400078e00e4 */
[----:B--2---:R-:W-:-:S05]  /*f080*/  @!P0 IMAD.MOV.U32 R127, RZ, RZ, R227 ;  /* 0x000000ffff7f8224 */ /* 0x004fca00078e00e3 */
        /* <DEDUP_REMOVED lines=40> */
[----:B------:R-:W5:Y:S01]  /*f310*/  LDL.LU R0, [R1+0x13c] ;  /* 0x00013c0001007983 */ /* 0x000f620000300800 */
[----:B0-----:R-:W-:-:S04]  /*f320*/  @!P0 LOP3.LUT R127, R127, R126, RZ, 0x3c, !PT ;  /* 0x0000007e7f7f8212 */ /* 0x001fc800078e3cff */
[----:B------:R-:W-:-:S04]  /*f330*/  @!P0 LOP3.LUT R126, R127, R126, RZ, 0x3c, !PT ;  /* 0x0000007e7f7e8212 */ /* 0x000fc800078e3cff */
[----:B------:R-:W-:-:S05]  /*f340*/  @!P0 LOP3.LUT R127, R127, R126, RZ, 0x3c, !PT ;  /* 0x0000007e7f7f8212 */ /* 0x000fca00078e3cff */
[----:B------:R0:W2:Y:S02]  /*f350*/  @!P0 LDG.E.U8 R115, desc[UR20][R126.64] ;  /* 0x000000147e738981 */ /* 0x0000a4000c1e1100 */
[----:B0-----:R-:W0:Y:S02]  /*f360*/  S2R R127, SR_TID.X ;  /* 0x00000000007f7919 */ /* 0x001e240000002100 */
[C---:B0-----:R-:W-:Y:S02]  /*f370*/  LOP3.LUT R126, R127.reuse, 0x7f, RZ, 0xc0, !PT ;  /* 0x0000007f7f7e7812 */ /* 0x041fe400078ec0ff */
[----:B------:R-:W-:Y:S02]  /*f380*/  LOP3.LUT R127, R127, 0x7f, RZ, 0xc0, !PT ;  /* 0x0000007f7f7f7812 */ /* 0x000fe400078ec0ff */
[----:B------:R-:W-:-:S05]  /*f390*/  LOP3.LUT R126, R126, 0x30, RZ, 0x3c, !PT ;  /* 0x000000307e7e7812 */ /* 0x000fca00078e3cff */
[----:B------:R0:W-:Y:S02]  /*f3a0*/  STS.U8 [R126+UR9+0x5380], R101 ;  /* 0x005380657e007988 */ /* 0x0001e40008000009 */
[----:B0-----:R-:W-:Y:S01]  /*f3b0*/  LOP3.LUT R101, R127, 0x30, RZ, 0x3c, !PT ;  /* 0x000000307f657812 */ /* 0x001fe200078e3cff */
[----:B------:R-:W0:Y:S04]  /*f3c0*/  S2R R126, SR_TID.X ;  /* 0x00000000007e7919 */ /* 0x000e280000002100 */
[----:B------:R1:W-:Y:S02]  /*f3d0*/  STS.U8 [R101+UR9+0x5580], R114 ;  /* 0x0055807265007988 */ /* 0x0003e40008000009 */
[----:B-1----:R-:W1:Y:S02]  /*f3e0*/  S2R R114, SR_TID.X ;  /* 0x0000000000727919 */ /* 0x002e640000002100 */
[----:B------:R0:W-:Y:S04]  /*f3f0*/  STS.U8 [R101+UR9+0x5780], R113 ;  /* 0x0057807165007988 */ /* 0x0001e80008000009 */
[----:B------:R0:W-:Y:S04]  /*f400*/  STS.U8 [R101+UR9+0x5980], R112 ;  /* 0x0059807065007988 */ /* 0x0001e80008000009 */
[----:B------:R-:W-:Y:S01]  /*f410*/  STS.U8 [R101+UR9+0x5b80], R111 ;  /* 0x005b806f65007988 */ /* 0x000fe20008000009 */
[----:B0-----:R-:W-:-:S03]  /*f420*/  LOP3.LUT R127, R126, 0x7f, RZ, 0xc0, !PT ;  /* 0x0000007f7e7f7812 */ /* 0x001fc600078ec0ff */
[----:B------:R-:W-:Y:S04]  /*f430*/  STS.U8 [R101+UR9+0x5d80], R110 ;  /* 0x005d806e65007988 */ /* 0x000fe80008000009 */
[----:B------:R-:W-:Y:S04]  /*f440*/  STS.U8 [R101+UR9+0x5f80], R109 ;  /* 0x005f806d65007988 */ /* 0x000fe80008000009 */
[----:B------:R-:W-:Y:S01]  /*f450*/  STS.U8 [R127+UR9+0x6000], R108 ;  /* 0x0060006c7f007988 */ /* 0x000fe20008000009 */
[----:B-1----:R-:W-:-:S03]  /*f460*/  LOP3.LUT R114, R114, 0x7f, RZ, 0xc0, !PT ;  /* 0x0000007f72727812 */ /* 0x002fc600078ec0ff */
[----:B------:R-:W-:Y:S01]  /*f470*/  STS.U8 [R127+UR9+0x6400], R107 ;  /* 0x0064006b7f007988 */ /* 0x000fe20008000009 */
[----:B------:R-:W-:-:S03]  /*f480*/  LOP3.LUT R113, R114, 0x10, RZ, 0x3c, !PT ;  /* 0x0000001072717812 */ /* 0x000fc600078e3cff */
[----:B------:R-:W-:Y:S04]  /*f490*/  STS.U8 [R127+UR9+0x6800], R106 ;  /* 0x0068006a7f007988 */ /* 0x000fe80008000009 */
[----:B------:R-:W-:Y:S04]  /*f4a0*/  STS.U8 [R127+UR9+0x6c00], R105 ;  /* 0x006c00697f007988 */ /* 0x000fe80008000009 */
[----:B------:R-:W-:Y:S04]  /*f4b0*/  STS.U8 [R127+UR9+0x7000], R104 ;  /* 0x007000687f007988 */ /* 0x000fe80008000009 */
[----:B------:R-:W-:Y:S04]  /*f4c0*/  STS.U8 [R127+UR9+0x7400], R103 ;  /* 0x007400677f007988 */ /* 0x000fe80008000009 */
[----:B----4-:R-:W-:Y:S04]  /*f4d0*/  STS.U8 [R127+UR9+0x7800], R102 ;  /* 0x007800667f007988 */ /* 0x010fe80008000009 */
[----:B------:R-:W-:Y:S01]  /*f4e0*/  STS.U8 [R127+UR9+0x7c00], R116 ;  /* 0x007c00747f007988 */ /* 0x000fe20008000009 */
[----:B------:R-:W-:-:S03]  /*f4f0*/  LOP3.LUT R114, R114, 0x20, RZ, 0x3c, !PT ;  /* 0x0000002072727812 */ /* 0x000fc600078e3cff */
        /* <DEDUP_REMOVED lines=11> */
[----:B------:R-:W-:Y:S01]  /*f5b0*/  STS.U8 [R114+UR9+0x6d00], R131 ;  /* 0x006d008372007988 */ /* 0x000fe20008000009 */
[----:B------:R-:W-:-:S03]  /*f5c0*/  LOP3.LUT R126, R126, 0x7f, RZ, 0xc0, !PT ;  /* 0x0000007f7e7e7812 */ /* 0x000fc600078ec0ff */
        /* <DEDUP_REMOVED lines=15> */
[----:B0-----:R-:W-:-:S03]  /*f6c0*/  LOP3.LUT R101, R126, 0x50, RZ, 0x3c, !PT ;  /* 0x000000507e657812 */ /* 0x001fc600078e3cff */
        /* <DEDUP_REMOVED lines=15> */
[----:B------:R1:W-:Y:S04]  /*f7c0*/  STS.U8 [R102+UR9+0x6300], R139 ;  /* 0x0063008b66007988 */ /* 0x0003e80008000009 */
[----:B------:R1:W-:Y:S01]  /*f7d0*/  STS.U8 [R102+UR9+0x6700], R138 ;  /* 0x0067008a66007988 */ /* 0x0003e20008000009 */
[----:B0-----:R-:W-:-:S03]  /*f7e0*/  LOP3.LUT R101, R127, 0x70, RZ, 0x3c, !PT ;  /* 0x000000707f657812 */ /* 0x001fc600078e3cff */
[----:B------:R1:W-:Y:S04]  /*f7f0*/  STS.U8 [R102+UR9+0x6b00], R137 ;  /* 0x006b008966007988 */ /* 0x0003e80008000009 */
[----:B------:R1:W-:Y:S04]  /*f800*/  STS.U8 [R102+UR9+0x6f00], R136 ;  /* 0x006f008866007988 */ /* 0x0003e80008000009 */
[----:B------:R1:W-:Y:S04]  /*f810*/  STS.U8 [R102+UR9+0x7300], R135 ;  /* 0x0073008766007988 */ /* 0x0003e80008000009 */
[----:B------:R1:W-:Y:S04]  /*f820*/  STS.U8 [R102+UR9+0x7700], R134 ;  /* 0x0077008666007988 */ /* 0x0003e80008000009 */
[----:B------:R1:W-:Y:S04]  /*f830*/  STS.U8 [R102+UR9+0x7b00], R133 ;  /* 0x007b008566007988 */ /* 0x0003e80008000009 */
[----:B---3--:R1:W-:Y:S04]  /*f840*/  STS.U8 [R102+UR9+0x7f00], R167 ;  /* 0x007f00a766007988 */ /* 0x0083e80008000009 */
[----:B------:R1:W-:Y:S04]  /*f850*/  STS.U8 [R101+UR9+0x6380], R238 ;  /* 0x006380ee65007988 */ /* 0x0003e80008000009 */
[----:B--2---:R1:W-:Y:S04]  /*f860*/  STS.U8 [R101+UR9+0x6780], R192 ;  /* 0x006780c065007988 */ /* 0x0043e80008000009 */
[----:B------:R1:W-:Y:S04]  /*f870*/  STS.U8 [R101+UR9+0x6b80], R187 ;  /* 0x006b80bb65007988 */ /* 0x0003e80008000009 */
[----:B------:R1:W-:Y:S04]  /*f880*/  STS.U8 [R101+UR9+0x6f80], R186 ;  /* 0x006f80ba65007988 */ /* 0x0003e80008000009 */
[----:B------:R1:W-:Y:S04]  /*f890*/  STS.U8 [R101+UR9+0x7380], R181 ;  /* 0x007380b565007988 */ /* 0x0003e80008000009 */
[----:B------:R1:W-:Y:S04]  /*f8a0*/  STS.U8 [R101+UR9+0x7780], R175 ;  /* 0x007780af65007988 */ /* 0x0003e80008000009 */
[----:B------:R1:W-:Y:S04]  /*f8b0*/  STS.U8 [R101+UR9+0x7b80], R117 ;  /* 0x007b807565007988 */ /* 0x0003e80008000009 */
[----:B------:R1:W-:Y:S01]  /*f8c0*/  STS.U8 [R101+UR9+0x7f80], R115 ;  /* 0x007f807365007988 */ /* 0x0003e20008000009 */
[----:B------:R0:W-:Y:S06]  /*f8d0*/  MEMBAR.ALL.CTA ;  /* 0x0000000000007992 */ /* 0x0001ec0000008000 */
[----:B0-----:R-:W0:Y:S01]  /*f8e0*/  FENCE.VIEW.ASYNC.S ;  /* 0x00000000000073c6 */ /* 0x001e220000000000 */
[----:B------:R-:W-:Y:S01]  /*f8f0*/  ULEA UR6, UR23, UR9, 0x3 ;  /* 0x0000000917067291 */ /* 0x000fe2000f8e18ff */
[----:B------:R-:W-:-:S03]  /*f900*/  UMOV UR4, UR5 ;  /* 0x0000000500047c82 */ /* 0x000fc60008000000 */
[----:B------:R-:W-:Y:S01]  /*f910*/  UIADD3 UR6, UPT, UPT, UR6, 0x8000, URZ ;  /* 0x0000800006067890 */ /* 0x000fe2000fffe0ff */
[----:B0-----:R-:W-:Y:S06]  /*f920*/  BAR.SYNC.DEFER_BLOCKING 0x0 ;  /* 0x0000000000007b1d */ /* 0x001fec0000010000 */
[----:B-1----:R-:W-:Y:S05]  /*f930*/  BRA.U UP1, `(.L_x_9) ;  /* 0x0000000101487547 */ /* 0x002fea000b800000 */
[----:B------:R-:W-:Y:S01]  /*f940*/  UMOV UR13, 0x80004020 ;  /* 0x80004020000d7882 */ /* 0x000fe20000000000 */
[----:B------:R-:W-:Y:S01]  /*f950*/  UMOV UR15, 0x40004040 ;  /* 0x40004040000f7882 */ /* 0x000fe20000000000 */
[----:B------:R-:W-:Y:S01]  /*f960*/  UMOV UR16, 0x0 ;  /* 0x0000000000107882 */ /* 0x000fe20000000000 */
[----:B------:R-:W-:Y:S01]  /*f970*/  UMOV UR17, 0x4108490 ;  /* 0x0410849000117882 */ /* 0x000fe20000000000 */
[----:B------:R-:W-:Y:S01]  /*f980*/  UMOV UR40, 0x0 ;  /* 0x0000000000287882 */ /* 0x000fe20000000000 */
[----:B------:R-:W-:Y:S01]  /*f990*/  UMOV UR41, 0x4108490 ;  /* 0x0410849000297882 */ /* 0x000fe20000000000 */
[----:B------:R-:W-:Y:S01]  /*f9a0*/  UMOV UR42, 0x0 ;  /* 0x00000000002a7882 */ /* 0x000fe20000000000 */
[----:B------:R-:W-:Y:S01]  /*f9b0*/  UMOV UR43, 0x4108490 ;  /* 0x04108490002b7882 */ /* 0x000fe20000000000 */
[----:B------:R-:W-:Y:S01]  /*f9c0*/  UMOV UR7, URZ ;  /* 0x000000ff00077c82 */ /* 0x000fe20008000000 */
[----:B------:R0:W-:Y:S01]  /*f9d0*/  UTCQMMA gdesc[UR12], gdesc[UR14], tmem[UR8], tmem[UR16], idesc[UR17], UPT ;  /* 0x00ff100e0c0075ea */ /* 0x0001e2000b800308 */
        /* <DEDUP_REMOVED lines=8> */
.L_x_9:
[----:B------:R-:W-:Y:S01]  /*fa60*/  UIADD3 UR23, UPT, UPT, UR23, 0x1, URZ ;  /* 0x0000000117177890 */ /* 0x000fe2000fffe0ff */
[----:B------:R-:W-:Y:S01]  /*fa70*/  IMAD.U32 R101, RZ, RZ, UR4 ;  /* 0x00000004ff657e24 */ /* 0x000fe2000f8e00ff */
[----:B------:R-:W-:Y:S02]  /*fa80*/  UIADD3 UR19, UPT, UPT, UR19, -0x1, URZ ;  /* 0xffffffff13137890 */ /* 0x000fe4000fffe0ff */
[----:B------:R-:W-:Y:S02]  /*fa90*/  UISETP.GT.AND UP2, UPT, UR23, 0x1, UPT ;  /* 0x000000011700788c */ /* 0x000fe4000bf44270 */
[----:B------:R-:W-:Y:S02]  /*faa0*/  UIADD3 UR22, UPT, UPT, UR22, -0x80, URZ ;  /* 0xffffff8016167890 */ /* 0x000fe4000fffe0ff */
[----:B0-----:R-:W-:Y:S02]  /*fab0*/  USEL UR5, URZ, 0x1, !UP2 ;  /* 0x00000001ff057887 */ /* 0x001fe4000d000000 */
[----:B------:R-:W-:-:S02]  /*fac0*/  USEL UR23, UR23, URZ, !UP2 ;  /* 0x000000ff17177287 */ /* 0x000fc4000d000000 */
[----:B------:R-:W-:Y:S02]  /*fad0*/  UISETP.NE.U32.AND UP2, UPT, UR19, URZ, UPT ;  /* 0x000000ff1300728c */ /* 0x000fe4000bf45070 */
[----:B------:R-:W-:-:S07]  /*fae0*/  ULOP3.LUT UR5, UR4, UR5, URZ, 0x3c, !UPT ;  /* 0x0000000504057292 */ /* 0x000fce000f8e3cff */
[----:B------:R-:W-:Y:S05]  /*faf0*/  BRA.U UP2, `(.L_x_10) ;  /* 0xffffffa102f07547 */ /* 0x000fea000b83ffff */
.L_x_7:
[----:B------:R-:W-:-:S09]  /*fb00*/  UISETP.GE.AND UP1, UPT, UR24, 0x80, UPT ;  /* 0x000000801800788c */ /* 0x000fd2000bf26270 */
[----:B------:R-:W-:Y:S05]  /*fb10*/  BRA.U !UP1, `(.L_x_11) ;  /* 0x0000000109107547 */ /* 0x000fea000b800000 */
[----:B------:R-:W-:-:S06]  /*fb20*/  USHF.L.U32 UR4, UR4, 0x1f, URZ ;  /* 0x0000001f04047899 */ /* 0x000fcc00080006ff */
[----:B-----5:R-:W-:-:S04]  /*fb30*/  IMAD.U32 R2, RZ, RZ, UR4 ;  /* 0x00000004ff027e24 */ /* 0x020fc8000f8e00ff */
[----:B------:R-:W1:Y:S02]  /*fb40*/  SYNCS.PHASECHK.TRANS64.TRYWAIT P0, [UR6], R2 ;  /* 0x00000002ff0075a7 */ /* 0x000e640008001106 */
[----:B-1----:R-:W-:Y:S05]  /*fb50*/  @!P0 BRA `(.L_x_12) ;  /* 0x0000001800388947 */ /* 0x002fea0003800000 */
.L_x_11:
[----:B------:R-:W2:Y:S01]  /*fb60*/  LDL.LU R39, [R1+0x138] ;  /* 0x0001380001277983 */ /* 0x000ea20000300800 */
[----:B------:R-:W2:Y:S01]  /*fb70*/  LDCU UR4, c[0x0][0x3b4] ;  /* 0x00007680ff0477ac */ /* 0x000ea20008000800 */
[----:B------:R-:W-:Y:S06]  /*fb80*/  BAR.SYNC.DEFER_BLOCKING 0x0 ;  /* 0x0000000000007b1d */ /* 0x000fec0000010000 */
[----:B------:R-:W1:Y:S01]  /*fb90*/  LDCU.128 UR12, c[0x0][0x390] ;  /* 0x00007200ff0c77ac */ /* 0x000e620008000c00 */
[----:B------:R-:W3:Y:S01]  /*fba0*/  S2R R41, SR_TID.X ;  /* 0x0000000000297919 */ /* 0x000ee20000002100 */
[----:B------:R-:W4:Y:S01]  /*fbb0*/  LDCU UR5, c[0x0][0x3b8] ;  /* 0x00007700ff0577ac */ /* 0x000f220008000800 */
[----:B------:R-:W0:Y:S01]  /*fbc0*/  S2R R40, SR_TID.X ;  /* 0x0000000000287919 */ /* 0x000e220000002100 */
[----:B------:R-:W0:Y:S01]  /*fbd0*/  S2R R42, SR_TID.X ;  /* 0x00000000002a7919 */ /* 0x000e220000002100 */
[----:B------:R-:W1:Y:S02]  /*fbe0*/  @!P1 SYNCS.CCTL.IV [UR9+0x8000] ;  /* 0x00800000ff0099b1 */ /* 0x000e640008000009 */
[----:B-1----:R-:W-:Y:S06]  /*fbf0*/  BAR.SYNC.DEFER_BLOCKING 0x0 ;  /* 0x0000000000007b1d */ /* 0x002fec0000010000 */
[----:B-----5:R-:W-:Y:S01]  /*fc00*/  LDTM.16dp32bit_t0_t15.x32 R4, tmem[UR10] ;  /* 0x0000000a000479ee */ /* 0x020fe20008a80000 */
[----:B------:R-:W1:Y:S01]  /*fc10*/  LDTM.16dp32bit_t16_t31.x32 R4, tmem[UR10+0x20] ;  /* 0x0000200a000479ee */ /* 0x000e620008aa0000 */
[----:B---3--:R-:W-:-:S02]  /*fc20*/  IMAD.SHL.U32 R2, R41, 0x10, RZ ;  /* 0x0000001029027824 */ /* 0x008fc400078e00ff */
[C---:B------:R-:W-:Y:S02]  /*fc30*/  IMAD.SHL.U32 R36, R41.reuse, 0x80, RZ ;  /* 0x0000008029247824 */ /* 0x040fe400078e00ff */
[----:B------:R-:W-:Y:S01]  /*fc40*/  IMAD.SHL.U32 R3, R41, 0x8, RZ ;  /* 0x0000000829037824 */ /* 0x000fe200078e00ff */
[----:B------:R-:W-:Y:S02]  /*fc50*/  LOP3.LUT R2, R2, 0xf0, RZ, 0xc0, !PT ;  /* 0x000000f002027812 */ /* 0x000fe400078ec0ff */
[----:B------:R-:W-:Y:S02]  /*fc60*/  LOP3.LUT R37, R36, 0x800, RZ, 0xc0, !PT ;  /* 0x0000080024257812 */ /* 0x000fe400078ec0ff */
[----:B------:R-:W-:Y:S01]  /*fc70*/  LOP3.LUT R3, R3, 0x300, RZ, 0xc0, !PT ;  /* 0x0000030003037812 */ /* 0x000fe200078ec0ff */
[----:B------:R-:W3:Y:S01]  /*fc80*/  @!P1 SYNCS.CCTL.IV [UR9+0x8008] ;  /* 0x00800800ff0099b1 */ /* 0x000ee20008000009 */
[----:B------:R-:W-:Y:S01]  /*fc90*/  IADD3 R2, PT, PT, R2, UR9, R37 ;  /* 0x0000000902027c10 */ /* 0x000fe2000fffe025 */
[----:B------:R-:W-:Y:S01]  /*fca0*/  NOP ;  /* 0x0000000000007918 */ /* 0x000fe20000000000 */
[----:B0-----:R-:W-:-:S02]  /*fcb0*/  LEA.HI R44, R40, 0x3e, RZ, 0x1a ;  /* 0x0000003e282c7811 */ /* 0x001fc400078fd0ff */
[----:B------:R-:W-:Y:S01]  /*fcc0*/  LEA.HI R40, R42, 0x1e, RZ, 0x1a ;  /* 0x0000001e2a287811 */ /* 0x000fe200078fd0ff */
[----:B------:R-:W-:Y:S01]  /*fcd0*/  IMAD.IADD R36, R3, 0x1, R2 ;  /* 0x0000000103247824 */ /* 0x000fe200078e0202 */
[----:B-1----:R-:W-:Y:S02]  /*fce0*/  F2FP.SATFINITE.E5M2.F32.PACK_AB_MERGE_C R4, R5, R4, RZ ;  /* 0x000000040504723e */ /* 0x002fe400048060ff */
[----:B------:R-:W-:Y:S02]  /*fcf0*/  F2FP.SATFINITE.E5M2.F32.PACK_AB_MERGE_C R6, R7, R6, RZ ;  /* 0x000000060706723e */ /* 0x000fe400048060ff */
[----:B------:R-:W-:Y:S02]  /*fd00*/  F2FP.SATFINITE.E5M2.F32.PACK_AB_MERGE_C R8, R9, R8, RZ ;  /* 0x000000080908723e */ /* 0x000fe400048060ff */
[----:B------:R-:W-:Y:S02]  /*fd10*/  F2FP.SATFINITE.E5M2.F32.PACK_AB_MERGE_C R12, R13, R12, RZ ;  /* 0x0000000c0d0c723e */ /* 0x000fe400048060ff */
[----:B------:R-:W-:-:S02]  /*fd20*/  F2FP.SATFINITE.E5M2.F32.PACK_AB_MERGE_C R14, R15, R14, RZ ;  /* 0x0000000e0f0e723e */ /* 0x000fc400048060ff */
[----:B------:R-:W-:Y:S02]  /*fd30*/  F2FP.SATFINITE.E5M2.F32.PACK_AB_MERGE_C R16, R17, R16, RZ ;  /* 0x000000101110723e */ /* 0x000fe400048060ff */
[----:B------:R-:W-:Y:S02]  /*fd40*/  F2FP.SATFINITE.E5M2.F32.PACK_AB_MERGE_C R20, R21, R20, RZ ;  /* 0x000000141514723e */ /* 0x000fe400048060ff */
[----:B------:R-:W-:Y:S02]  /*fd50*/  F2FP.SATFINITE.E5M2.F32.PACK_AB_MERGE_C R22, R23, R22, RZ ;  /* 0x000000161716723e */ /* 0x000fe400048060ff */
[----:B------:R-:W-:Y:S02]  /*fd60*/  F2FP.SATFINITE.E5M2.F32.PACK_AB_MERGE_C R24, R25, R24, RZ ;  /* 0x000000181918723e */ /* 0x000fe400048060ff */
[----:B------:R-:W-:Y:S02]  /*fd70*/  F2FP.SATFINITE.E5M2.F32.PACK_AB_MERGE_C R18, R19, R18, RZ ;  /* 0x000000121312723e */ /* 0x000fe400048060ff */
[----:B------:R-:W-:-:S02]  /*fd80*/  F2FP.SATFINITE.E5M2.F32.PACK_AB_MERGE_C R26, R27, R26, RZ ;  /* 0x0000001a1b1a723e */ /* 0x000fc400048060ff */
[----:B------:R-:W-:Y:S02]  /*fd90*/  LOP3.LUT R17, R4, 0xffff, RZ, 0xc0, !PT ;  /* 0x0000ffff04117812 */ /* 0x000fe400078ec0ff */
[----:B------:R-:W-:Y:S02]  /*fda0*/  LOP3.LUT R38, R6, 0xffff, RZ, 0xc0, !PT ;  /* 0x0000ffff06267812 */ /* 0x000fe400078ec0ff */
[----:B------:R-:W-:Y:S02]  /*fdb0*/  LOP3.LUT R19, R8, 0xffff, RZ, 0xc0, !PT ;  /* 0x0000ffff08137812 */ /* 0x000fe400078ec0ff */
[----:B------:R-:W-:Y:S02]  /*fdc0*/  LOP3.LUT R12, R12, 0xffff, RZ, 0xc0, !PT ;  /* 0x0000ffff0c0c7812 */ /* 0x000fe400078ec0ff */
[----:B------:R-:W-:Y:S02]  /*fdd0*/  LOP3.LUT R21, R14, 0xffff, RZ, 0xc0, !PT ;  /* 0x0000ffff0e157812 */ /* 0x000fe400078ec0ff */
[----:B------:R-:W-:-:S02]  /*fde0*/  LOP3.LUT R23, R16, 0xffff, RZ, 0xc0, !PT ;  /* 0x0000ffff10177812 */ /* 0x000fc400078ec0ff */
[----:B------:R-:W-:Y:S02]  /*fdf0*/  LOP3.LUT R20, R20, 0xffff, RZ, 0xc0, !PT ;  /* 0x0000ffff14147812 */ /* 0x000fe400078ec0ff */
[----:B------:R-:W-:Y:S02]  /*fe00*/  LOP3.LUT R25, R22, 0xffff, RZ, 0xc0, !PT ;  /* 0x0000ffff16197812 */ /* 0x000fe400078ec0ff */
[----:B------:R-:W-:Y:S02]  /*fe10*/  LOP3.LUT R27, R24, 0xffff, RZ, 0xc0, !PT ;  /* 0x0000ffff181b7812 */ /* 0x000fe400078ec0ff */
[----:B------:R-:W-:Y:S02]  /*fe20*/  F2FP.SATFINITE.E5M2.F32.PACK_AB_MERGE_C R28, R29, R28, RZ ;  /* 0x0000001c1d1c723e */ /* 0x000fe400048060ff */
[----:B------:R-:W-:Y:S02]  /*fe30*/  F2FP.SATFINITE.E5M2.F32.PACK_AB_MERGE_C R30, R31, R30, RZ ;  /* 0x0000001e1f1e723e */ /* 0x000fe400048060ff */
[----:B------:R-:W-:-:S02]  /*fe40*/  F2FP.SATFINITE.E5M2.F32.PACK_AB_MERGE_C R32, R33, R32, RZ ;  /* 0x000000202120723e */ /* 0x000fc400048060ff */
[--C-:B------:R-:W-:Y:S02]  /*fe50*/  PRMT R2, R19, 0x3340, R0.reuse ;  /* 0x0000334013027816 */ /* 0x100fe40000000000 */
[--C-:B------:R-:W-:Y:S02]  /*fe60*/  PRMT R4, R23, 0x3340, R0.reuse ;  /* 0x0000334017047816 */ /* 0x100fe40000000000 */
[----:B------:R-:W-:Y:S02]  /*fe70*/  PRMT R6, R27, 0x3340, R0 ;  /* 0x000033401b067816 */ /* 0x000fe40000000000 */
[----:B------:R-:W-:Y:S02]  /*fe80*/  PRMT R3, R17, 0x3340, R38 ;  /* 0x0000334011037816 */ /* 0x000fe40000000026 */
[----:B------:R-:W-:Y:S02]  /*fe90*/  PRMT R5, R12, 0x3340, R21 ;  /* 0x000033400c057816 */ /* 0x000fe40000000015 */
[----:B------:R-:W-:-:S02]  /*fea0*/  PRMT R7, R20, 0x3340, R25 ;  /* 0x0000334014077816 */ /* 0x000fc40000000019 */
[----:B------:R-:W-:Y:S02]  /*feb0*/  F2FP.SATFINITE.E5M2.F32.PACK_AB_MERGE_C R10, R11, R10, RZ ;  /* 0x0000000a0b0a723e */ /* 0x000fe400048060ff */
[----:B------:R-:W-:Y:S02]  /*fec0*/  LOP3.LUT R28, R28, 0xffff, RZ, 0xc0, !PT ;  /* 0x0000ffff1c1c7812 */ /* 0x000fe400078ec0ff */
[----:B------:R-:W-:Y:S02]  /*fed0*/  LOP3.LUT R29, R30, 0xffff, RZ, 0xc0, !PT ;  /* 0x0000ffff1e1d7812 */ /* 0x000fe400078ec0ff */
[----:B------:R-:W-:Y:S02]  /*fee0*/  LOP3.LUT R31, R32, 0xffff, RZ, 0xc0, !PT ;  /* 0x0000ffff201f7812 */ /* 0x000fe400078ec0ff */
[----:B------:R-:W-:Y:S02]  /*fef0*/  PRMT R9, R3, 0x5410, R2 ;  /* 0x0000541003097816 */ /* 0x000fe40000000002 */
[----:B------:R-:W-:-:S02]  /*ff00*/  PRMT R11, R5, 0x5410, R4 ;  /* 0x00005410050b7816 */ /* 0x000fc40000000004 */
[----:B------:R-:W-:Y:S02]  /*ff10*/  PRMT R13, R7, 0x5410, R6 ;  /* 0x00005410070d7816 */ /* 0x000fe40000000006 */
[----:B------:R-:W-:Y:S02]  /*ff20*/  SHF.R.U32.HI R2, RZ, 0x8, R17 ;  /* 0x00000008ff027819 */ /* 0x000fe40000011611 */
[----:B------:R-:W-:Y:S02]  /*ff30*/  SHF.R.U32.HI R3, RZ, 0x8, R38 ;  /* 0x00000008ff037819 */ /* 0x000fe40000011626 */
[----:B------:R-:W-:Y:S02]  /*ff40*/  SHF.R.U32.HI R4, RZ, 0x8, R19 ;  /* 0x00000008ff047819 */ /* 0x000fe40000011613 */
[----:B------:R-:W-:Y:S02]  /*ff50*/  SHF.R.U32.HI R5, RZ, 0x8, R12 ;  /* 0x00000008ff057819 */ /* 0x000fe4000001160c */
[----:B------:R-:W-:-:S02]  /*ff60*/  SHF.R.U32.HI R6, RZ, 0x8, R21 ;  /* 0x00000008ff067819 */ /* 0x000fc40000011615 */
[----:B------:R-:W-:Y:S02]  /*ff70*/  SHF.R.U32.HI R7, RZ, 0x8, R23 ;  /* 0x00000008ff077819 */ /* 0x000fe40000011617 */
[----:B------:R-:W-:Y:S02]  /*ff80*/  PRMT R8, R31, 0x3340, R0 ;  /* 0x000033401f087816 */ /* 0x000fe40000000000 */
[----:B------:R-:W-:Y:S02]  /*ff90*/  PRMT R15, R28, 0x3340, R29 ;  /* 0x000033401c0f7816 */ /* 0x000fe4000000001d */
[----:B------:R-:W-:Y:S02]  /*ffa0*/  LOP3.LUT R2, R2, 0xffff, RZ, 0xc0, !PT ;  /* 0x0000ffff02027812 */ /* 0x000fe400078ec0ff */
[----:B------:R-:W-:Y:S02]  /*ffb0*/  LOP3.LUT R3, R3, 0xffff, RZ, 0xc0, !PT ;  /* 0x0000ffff03037812 */ /* 0x000fe400078ec0ff */
[----:B------:R-:W-:-:S02]  /*ffc0*/  LOP3.LUT R4, R4, 0xffff, RZ, 0xc0, !PT ;  /* 0x0000ffff04047812 */ /* 0x000fc400078ec0ff */
[----:B------:R-:W-:Y:S02]  /*ffd0*/  LOP3.LUT R5, R5, 0xffff, RZ, 0xc0, !PT ;  /* 0x0000ffff05057812 */ /* 0x000fe400078ec0ff */
[----:B------:R-:W-:Y:S02]  /*ffe0*/  LOP3.LUT R6, R6, 0xffff, RZ, 0xc0, !PT ;  /* 0x0000ffff06067812 */ /* 0x000fe400078ec0ff */
[----:B------:R-:W-:Y:S02]  /*fff0*/  LOP3.LUT R7, R7, 0xffff, RZ, 0xc0, !PT ;  /* 0x0000ffff07077812 */ /* 0x000fe400078ec0ff */
[----:B------:R-:W-:Y:S02]  /*10000*/  PRMT R15, R15, 0x5410, R8 ;  /* 0x000054100f0f7816 */ /* 0x000fe40000000008 */
[----:B------:R-:W-:Y:S02]  /*10010*/  PRMT R17, R2, 0x3340, R3 ;  /* 0x0000334002117816 */ /* 0x000fe40000000003 */
[----:B------:R-:W-:-:S02]  /*10020*/  PRMT R8, R4, 0x3340, R1 ;  /* 0x0000334004087816 */ /* 0x000fc40000000001 */
[----:B------:R-:W-:Y:S02]  /*10030*/  PRMT R19, R5, 0x3340, R6 ;  /* 0x0000334005137816 */ /* 0x000fe40000000006 */
[----:B------:R-:W-:Y:S02]  /*10040*/  PRMT R12, R7, 0x3340, R0 ;  /* 0x00003340070c7816 */ /* 0x000fe40000000000 */
[----:B------:R-:W-:Y:S02]  /*10050*/  SHF.R.U32.HI R2, RZ, 0x8, R20 ;  /* 0x00000008ff027819 */ /* 0x000fe40000011614 */
[----:B------:R-:W-:Y:S02]  /*10060*/  SHF.R.U32.HI R3, RZ, 0x8, R25 ;  /* 0x00000008ff037819 */ /* 0x000fe40000011619 */
[----:B------:R-:W-:Y:S02]  /*10070*/  SHF.R.U32.HI R4, RZ, 0x8, R27 ;  /* 0x00000008ff047819 */ /* 0x000fe4000001161b */
[----:B------:R-:W-:-:S02]  /*10080*/  SHF.R.U32.HI R5, RZ, 0x8, R28 ;  /* 0x00000008ff057819 */ /* 0x000fc4000001161c */
[----:B------:R-:W-:Y:S02]  /*10090*/  SHF.R.U32.HI R6, RZ, 0x8, R29 ;  /* 0x00000008ff067819 */ /* 0x000fe4000001161d */
[----:B------:R-:W-:Y:S02]  /*100a0*/  SHF.R.U32.HI R7, RZ, 0x8, R31 ;  /* 0x00000008ff077819 */ /* 0x000fe4000001161f */
[----:B------:R-:W-:Y:S02]  /*100b0*/  LOP3.LUT R2, R2, 0xffff, RZ, 0xc0, !PT ;  /* 0x0000ffff02027812 */ /* 0x000fe400078ec0ff */
[----:B------:R-:W-:Y:S02]  /*100c0*/  LOP3.LUT R3, R3, 0xffff, RZ, 0xc0, !PT ;  /* 0x0000ffff03037812 */ /* 0x000fe400078ec0ff */
[----:B------:R-:W-:Y:S02]  /*100d0*/  LOP3.LUT R4, R4, 0xffff, RZ, 0xc0, !PT ;  /* 0x0000ffff04047812 */ /* 0x000fe400078ec0ff */
[----:B------:R-:W-:-:S02]  /*100e0*/  LOP3.LUT R7, R7, 0xffff, RZ, 0xc0, !PT ;  /* 0x0000ffff07077812 */ /* 0x000fc400078ec0ff */
[----:B------:R-:W-:Y:S02]  /*100f0*/  LOP3.LUT R6, R6, 0xffff, RZ, 0xc0, !PT ;  /* 0x0000ffff06067812 */ /* 0x000fe400078ec0ff */
[----:B------:R-:W-:Y:S02]  /*10100*/  LOP3.LUT R5, R5, 0xffff, RZ, 0xc0, !PT ;  /* 0x0000ffff05057812 */ /* 0x000fe400078ec0ff */
[----:B------:R-:W-:Y:S02]  /*10110*/  F2FP.SATFINITE.E5M2.F32.PACK_AB_MERGE_C R34, R35, R34, RZ ;  /* 0x000000222322723e */ /* 0x000fe400048060ff */
[----:B------:R-:W-:Y:S02]  /*10120*/  PRMT R3, R2, 0x3340, R3 ;  /* 0x0000334002037816 */ /* 0x000fe40000000003 */
[----:B------:R-:W-:Y:S02]  /*10130*/  PRMT R4, R4, 0x3340, R1 ;  /* 0x0000334004047816 */ /* 0x000fe40000000001 */
[----:B------:R-:W-:-:S02]  /*10140*/  PRMT R7, R7, 0x3340, R0 ;  /* 0x0000334007077816 */ /* 0x000fc40000000000 */
[----:B------:R-:W-:Y:S02]  /*10150*/  PRMT R6, R5, 0x3340, R6 ;  /* 0x0000334005067816 */ /* 0x000fe40000000006 */
[----:B------:R-:W-:Y:S02]  /*10160*/  LOP3.LUT R26, R26, 0xffff, RZ, 0xc0, !PT ;  /* 0x0000ffff1a1a7812 */ /* 0x000fe400078ec0ff */
[----:B------:R-:W-:Y:S02]  /*10170*/  PRMT R17, R17, 0x5410, R8 ;  /* 0x0000541011117816 */ /* 0x000fe40000000008 */
[----:B------:R-:W-:Y:S02]  /*10180*/  PRMT R19, R19, 0x5410, R12 ;  /* 0x0000541013137816 */ /* 0x000fe4000000000c */
[----:B------:R-:W-:Y:S02]  /*10190*/  LOP3.LUT R10, R10, 0xffff, RZ, 0xc0, !PT ;  /* 0x0000ffff0a0a7812 */ /* 0x000fe400078ec0ff */
[----:B------:R-:W-:-:S02]  /*101a0*/  PRMT R3, R3, 0x5410, R4 ;  /* 0x0000541003037816 */ /* 0x000fc40000000004 */
[----:B------:R-:W-:Y:S02]  /*101b0*/  PRMT R27, R6, 0x5410, R7 ;  /* 0x00005410061b7816 */ /* 0x000fe40000000007 */
[----:B------:R-:W-:Y:S02]  /*101c0*/  LOP3.LUT R18, R18, 0xffff, RZ, 0xc0, !PT ;  /* 0x0000ffff12127812 */ /* 0x000fe400078ec0ff */
[----:B------:R-:W-:Y:S02]  /*101d0*/  LOP3.LUT R34, R34, 0xffff, RZ, 0xc0, !PT ;  /* 0x0000ffff22227812 */ /* 0x000fe400078ec0ff */
[----:B------:R-:W-:Y:S02]  /*101e0*/  PRMT R6, R13, 0x4210, R26 ;  /* 0x000042100d067816 */ /* 0x000fe4000000001a */
[--C-:B------:R-:W-:Y:S02]  /*101f0*/  PRMT R4, R9, 0x4210, R10.reuse ;  /* 0x0000421009047816 */ /* 0x100fe4000000000a */
[----:B------:R-:W-:-:S02]  /*10200*/  PRMT R24, R17, 0x5210, R10 ;  /* 0x0000521011187816 */ /* 0x000fc4000000000a */
[--C-:B------:R-:W-:Y:S02]  /*10210*/  PRMT R5, R11, 0x4210, R18.reuse ;  /* 0x000042100b057816 */ /* 0x100fe40000000012 */
[----:B------:R-:W-:Y:S02]  /*10220*/  PRMT R25, R19, 0x5210, R18 ;  /* 0x0000521013197816 */ /* 0x000fe40000000012 */
[----:B------:R-:W-:Y:S02]  /*10230*/  PRMT R26, R3, 0x5210, R26 ;  /* 0x00005210031a7816 */ /* 0x000fe4000000001a */
[--C-:B------:R-:W-:Y:S02]  /*10240*/  PRMT R7, R15, 0x4210, R34.reuse ;  /* 0x000042100f077816 */ /* 0x100fe40000000022 */
[----:B------:R-:W-:Y:S02]  /*10250*/  PRMT R27, R27, 0x5210, R34 ;  /* 0x000052101b1b7816 */ /* 0x000fe40000000022 */
[----:B------:R-:W-:Y:S01]  /*10260*/  LOP3.LUT R48, R0, R40, RZ, 0xfc, !PT ;  /* 0x0000002800307212 */ /* 0x000fe200078efcff */
[----:B---3--:R0:W-:Y:S01]  /*10270*/  STS.128 [R36], R4 ;  /* 0x0000000424007388 */ /* 0x0081e20000000c00 */
[----:B------:R-:W-:-:S02]  /*10280*/  LOP3.LUT R40, R41, 0x7f, RZ, 0xc0, !PT ;  /* 0x0000007f29287812 */ /* 0x000fc400078ec0ff */
[----:B------:R-:W-:Y:S01]  /*10290*/  SHF.R.U32.HI R3, RZ, 0x6, R41 ;  /* 0x00000006ff037819 */ /* 0x000fe20000011629 */
[----:B------:R1:W-:Y:S01]  /*102a0*/  STS.128 [R36+0x400], R24 ;  /* 0x0004001824007388 */ /* 0x0003e20000000c00 */
[----:B------:R-:W-:Y:S02]  /*102b0*/  LEA R15, R40, UR9, 0x4 ;  /* 0x00000009280f7c11 */ /* 0x000fe4000f8e20ff */
[----:B------:R-:W-:Y:S01]  /*102c0*/  SGXT.U32 R3, R3, 0x1 ;  /* 0x000000010303781a */ /* 0x000fe20000000000 */
[----:B------:R-:W-:Y:S01]  /*102d0*/  BAR.SYNC.DEFER_BLOCKING 0x0 ;  /* 0x0000000000007b1d */ /* 0x000fe20000010000 */
[C---:B------:R-:W-:Y:S02]  /*102e0*/  LEA.HI R43, R42.reuse, 0x2e, RZ, 0x1a ;  /* 0x0000002e2a2b7811 */ /* 0x040fe400078fd0ff */
[----:B------:R-:W-:Y:S02]  /*102f0*/  LEA.HI R42, R42, 0xe, RZ, 0x1a ;  /* 0x0000000e2a2a7811 */ /* 0x000fe400078fd0ff */
[----:B------:R-:W-:-:S02]  /*10300*/  LOP3.LUT R16, R0, R44, RZ, 0xfc, !PT ;  /* 0x0000002c00107212 */ /* 0x000fc400078efcff */
[C---:B------:R-:W-:Y:S02]  /*10310*/  LOP3.LUT R12, R0.reuse, R42, RZ, 0xfc, !PT ;  /* 0x0000002a000c7212 */ /* 0x040fe400078efcff */
[C---:B0-----:R-:W-:Y:S02]  /*10320*/  LOP3.LUT R4, R0.reuse, R3, RZ, 0xfc, !PT ;  /* 0x0000000300047212 */ /* 0x041fe400078efcff */
[C-C-:B------:R-:W-:Y:S02]  /*10330*/  LOP3.LUT R5, R0.reuse, 0x2, R3.reuse, 0xfe, !PT ;  /* 0x0000000200057812 */ /* 0x140fe400078efe03 */
[C---:B------:R-:W-:Y:S02]  /*10340*/  LOP3.LUT R32, R0.reuse, R43, RZ, 0xfc, !PT ;  /* 0x0000002b00207212 */ /* 0x040fe400078efcff */
[C-C-:B------:R-:W-:Y:S02]  /*10350*/  LOP3.LUT R18, R0.reuse, 0x3c, R3.reuse, 0xfe, !PT ;  /* 0x0000003c00127812 */ /* 0x140fe400078efe03 */
[----:B------:R-:W-:-:S02]  /*10360*/  LOP3.LUT R20, R0, 0x3a, R3, 0xfe, !PT ;  /* 0x0000003a00147812 */ /* 0x000fc400078efe03 */
[C-C-:B------:R-:W-:Y:S02]  /*10370*/  LOP3.LUT R22, R0.reuse, 0x38, R3.reuse, 0xfe, !PT ;  /* 0x0000003800167812 */ /* 0x140fe400078efe03 */
[C-C-:B-1----:R-:W-:Y:S02]  /*10380*/  LOP3.LUT R24, R0.reuse, 0x36, R3.reuse, 0xfe, !PT ;  /* 0x0000003600187812 */ /* 0x142fe400078efe03 */
[C-C-:B------:R-:W-:Y:S01]  /*10390*/  LOP3.LUT R26, R0.reuse, 0x34, R3.reuse, 0xfe, !PT ;  /* 0x00000034001a7812 */ /* 0x140fe200078efe03 */
[----:B------:R-:W0:Y:S01]  /*103a0*/  LDS.128 R8, [R15] ;  /* 0x000000000f087984 */ /* 0x000e220000000c00 */
[C-C-:B------:R-:W-:Y:S02]  /*103b0*/  LOP3.LUT R28, R0.reuse, 0x32, R3.reuse, 0xfe, !PT ;  /* 0x00000032001c7812 */ /* 0x140fe400078efe03 */
[C-C-:B------:R-:W-:Y:S02]  /*103c0*/  LOP3.LUT R30, R0.reuse, 0x30, R3.reuse, 0xfe, !PT ;  /* 0x00000030001e7812 */ /* 0x140fe400078efe03 */
[----:B------:R-:W-:-:S02]  /*103d0*/  LOP3.LUT R34, R0, 0x2c, R3, 0xfe, !PT ;  /* 0x0000002c00227812 */ /* 0x000fc400078efe03 */
[C-C-:B------:R-:W-:Y:S02]  /*103e0*/  LOP3.LUT R36, R0.reuse, 0x2a, R3.reuse, 0xfe, !PT ;  /* 0x0000002a00247812 */ /* 0x140fe400078efe03 */
[C-C-:B------:R-:W-:Y:S02]  /*103f0*/  LOP3.LUT R38, R0.reuse, 0x28, R3.reuse, 0xfe, !PT ;  /* 0x0000002800267812 */ /* 0x140fe400078efe03 */
[C-C-:B------:R-:W-:Y:S02]  /*10400*/  LOP3.LUT R40, R0.reuse, 0x26, R3.reuse, 0xfe, !PT ;  /* 0x0000002600287812 */ /* 0x140fe400078efe03 */
        /* <DEDUP_REMOVED lines=8> */
[----:B------:R-:W-:Y:S01]  /*10490*/  LOP3.LUT R54, R0, 0x12, R3, 0xfe, !PT ;  /* 0x0000001200367812 */ /* 0x000fe200078efe03 */
[C---:B--2---:R-:W-:Y:S01]  /*104a0*/  IMAD R2, R39.reuse, UR4, RZ ;  /* 0x0000000427027c24 */ /* 0x044fe2000f8e02ff */
[----:B------:R-:W-:-:S02]  /*104b0*/  ISETP.GE.AND P0, PT, R39, UR14, PT ;  /* 0x0000000e27007c0c */ /* 0x000fc4000bf06270 */
[C-C-:B------:R-:W-:Y:S02]  /*104c0*/  LOP3.LUT R55, R0.reuse, 0x10, R3.reuse, 0xfe, !PT ;  /* 0x0000001000377812 */ /* 0x140fe400078efe03 */
[C-C-:B------:R-:W-:Y:S02]  /*104d0*/  LOP3.LUT R56, R0.reuse, 0xc, R3.reuse, 0xfe, !PT ;  /* 0x0000000c00387812 */ /* 0x140fe400078efe03 */
[C-C-:B------:R-:W-:Y:S02]  /*104e0*/  LOP3.LUT R57, R0.reuse, 0xa, R3.reuse, 0xfe, !PT ;  /* 0x0000000a00397812 */ /* 0x140fe400078efe03 */
[C-C-:B------:R-:W-:Y:S02]  /*104f0*/  LOP3.LUT R58, R0.reuse, 0x8, R3.reuse, 0xfe, !PT ;  /* 0x00000008003a7812 */ /* 0x140fe400078efe03 */
[C-C-:B------:R-:W-:Y:S02]  /*10500*/  LOP3.LUT R59, R0.reuse, 0x6, R3.reuse, 0xfe, !PT ;  /* 0x00000006003b7812 */ /* 0x140fe400078efe03 */
[----:B------:R-:W-:Y:S01]  /*10510*/  LOP3.LUT R7, R0, 0x4, R3, 0xfe, !PT ;  /* 0x0000000400077812 */ /* 0x000fe200078efe03 */
[----:B----4-:R-:W-:Y:S01]  /*10520*/  IMAD R0, R4, UR5, RZ ;  /* 0x0000000504007c24 */ /* 0x010fe2000f8e02ff */
[----:B------:R-:W-:-:S02]  /*10530*/  IADD3 R47, P2, PT, R2, UR12, RZ ;  /* 0x0000000c022f7c10 */ /* 0x000fc4000ff5e0ff */
[----:B------:R-:W-:Y:S02]  /*10540*/  ISETP.LT.AND P3, PT, R4, UR15, !P0 ;  /* 0x0000000f04007c0c */ /* 0x000fe4000c761270 */
[C---:B------:R-:W-:Y:S01]  /*10550*/  ISETP.LT.AND P1, PT, R5.reuse, UR15, !P0 ;  /* 0x0000000f05007c0c */ /* 0x040fe2000c721270 */
[----:B------:R-:W-:Y:S01]  /*10560*/  IMAD R5, R5, UR5, RZ ;  /* 0x0000000505057c24 */ /* 0x000fe2000f8e02ff */
[----:B------:R-:W-:Y:S02]  /*10570*/  LEA.HI.X.SX32 R49, R2, UR13, 0x1, P2 ;  /* 0x0000000d02317c11 */ /* 0x000fe400090f0eff */
[-C--:B------:R-:W-:Y:S02]  /*10580*/  IADD3 R2, P4, PT, R0, R47.reuse, RZ ;  /* 0x0000002f00027210 */ /* 0x080fe40007f9e0ff */
[C---:B------:R-:W-:Y:S01]  /*10590*/  ISETP.LT.AND P2, PT, R7.reuse, UR15, !P0 ;  /* 0x0000000f07007c0c */ /* 0x040fe2000c741270 */
[----:B------:R-:W-:Y:S01]  /*105a0*/  IMAD R7, R7, UR5, RZ ;  /* 0x0000000507077c24 */ /* 0x000fe2000f8e02ff */
[----:B------:R-:W-:-:S02]  /*105b0*/  IADD3 R4, P5, PT, R5, R47, RZ ;  /* 0x0000002f05047210 */ /* 0x000fc40007fbe0ff */
[----:B------:R-:W-:Y:S01]  /*105c0*/  LEA.HI.X.SX32 R3, R0, R49, 0x1, P4 ;  /* 0x0000003100037211 */ /* 0x000fe200020f0eff */
[----:B------:R-:W-:Y:S01]  /*105d0*/  IMAD R0, R59, UR5, RZ ;  /* 0x000000053b007c24 */ /* 0x000fe2000f8e02ff */
[C---:B0-----:R-:W-:Y:S02]  /*105e0*/  PRMT R45, R8.reuse, 0x7770, RZ ;  /* 0x00007770082d7816 */ /* 0x041fe400000000ff */
[----:B------:R-:W-:Y:S02]  /*105f0*/  IADD3 R6, P4, PT, R7, R47, RZ ;  /* 0x0000002f07067210 */ /* 0x000fe40007f9e0ff */
[C---:B------:R-:W-:Y:S01]  /*10600*/  PRMT R43, R8.reuse, 0x7771, RZ ;  /* 0x00007771082b7816 */ /* 0x040fe200000000ff */
[----:B------:R0:W-:Y:S01]  /*10610*/  @P3 STG.E.U8 desc[UR20][R2.64], R45 ;  /* 0x0000002d02003986 */ /* 0x0001e2000c101114 */
[----:B------:R-:W-:Y:S02]  /*10620*/  LEA.HI.X.SX32 R5, R5, R49, 0x1, P5 ;  /* 0x0000003105057211 */ /* 0x000fe400028f0eff */
[----:B------:R-:W-:-:S02]  /*10630*/  PRMT R13, R8, 0x7773, RZ ;  /* 0x00007773080d7816 */ /* 0x000fc400000000ff */
[----:B------:R-:W-:Y:S01]  /*10640*/  PRMT R41, R8, 0x7772, RZ ;  /* 0x0000777208297816 */ /* 0x000fe200000000ff */
[----:B------:R1:W-:Y:S01]  /*10650*/  @P1 STG.E.U8 desc[UR20][R4.64], R43 ;  /* 0x0000002b04001986 */ /* 0x0003e2000c101114 */
[C---:B------:R-:W-:Y:S02]  /*10660*/  PRMT R25, R10.reuse, 0x7773, RZ ;  /* 0x000077730a197816 */ /* 0x040fe400000000ff */
[C---:B------:R-:W-:Y:S02]  /*10670*/  PRMT R27, R10.reuse, 0x7772, RZ ;  /* 0x000077720a1b7816 */ /* 0x040fe400000000ff */
[C---:B------:R-:W-:Y:S02]  /*10680*/  PRMT R29, R10.reuse, 0x7771, RZ ;  /* 0x000077710a1d7816 */ /* 0x040fe400000000ff */
[----:B------:R-:W-:Y:S01]  /*10690*/  PRMT R31, R10, 0x7770, RZ ;  /* 0x000077700a1f7816 */ /* 0x000fe200000000ff */
[----:B------:R-:W-:Y:S01]  /*106a0*/  IMAD R10, R58, UR5, RZ ;  /* 0x000000053a0a7c24 */ /* 0x000fe2000f8e02ff */
[----:B------:R-:W-:-:S02]  /*106b0*/  LEA.HI.X.SX32 R7, R7, R49, 0x1, P4 ;  /* 0x0000003107077211 */ /* 0x000fc400020f0eff */
[----:B------:R-:W-:Y:S02]  /*106c0*/  IADD3 R8, P3, PT, R0, R47, RZ ;  /* 0x0000002f00087210 */ /* 0x000fe40007f7e0ff */
[----:B------:R-:W-:Y:S01]  /*106d0*/  ISETP.LT.AND P5, PT, R59, UR15, !P0 ;  /* 0x0000000f3b007c0c */ /* 0x000fe2000c7a1270 */
[----:B------:R-:W-:Y:S01]  /*106e0*/  @P2 STG.E.U8 desc[UR20][R6.64], R41 ;  /* 0x0000002906002986 */ /* 0x000fe2000c101114 */
[C---:B------:R-:W-:Y:S02]  /*106f0*/  PRMT R33, R9.reuse, 0x7773, RZ ;  /* 0x0000777309217816 */ /* 0x040fe400000000ff */
[C---:B------:R-:W-:Y:S02]  /*10700*/  PRMT R35, R9.reuse, 0x7772, RZ ;  /* 0x0000777209237816 */ /* 0x040fe400000000ff */
[C---:B------:R-:W-:Y:S02]  /*10710*/  PRMT R37, R9.reuse, 0x7771, RZ ;  /* 0x0000777109257816 */ /* 0x040fe400000000ff */
[----:B------:R-:W-:-:S02]  /*10720*/  PRMT R39, R9, 0x7770, RZ ;  /* 0x0000777009277816 */ /* 0x000fc400000000ff */
[----:B------:R-:W-:Y:S02]  /*10730*/  ISETP.LT.AND P1, PT, R58, UR15, !P0 ;  /* 0x0000000f3a007c0c */ /* 0x000fe4000c721270 */
[----:B------:R-:W-:Y:S01]  /*10740*/  LEA.HI.X.SX32 R9, R0, R49, 0x1, P3 ;  /* 0x0000003100097211 */ /* 0x000fe200018f0eff */
[C---:B------:R-:W-:Y:S01]  /*10750*/  IMAD R0, R57.reuse, UR5, RZ ;  /* 0x0000000539007c24 */ /* 0x040fe2000f8e02ff */
[----:B------:R-:W-:Y:S02]  /*10760*/  ISETP.LT.AND P2, PT, R57, UR15, !P0 ;  /* 0x0000000f39007c0c */ /* 0x000fe4000c741270 */
[----:B0-----:R-:W-:Y:S01]  /*10770*/  IADD3 R2, P4, PT, R10, R47, RZ ;  /* 0x0000002f0a027210 */ /* 0x001fe20007f9e0ff */
[----:B------:R0:W-:Y:S01]  /*10780*/  @P5 STG.E.U8 desc[UR20][R8.64], R13 ;  /* 0x0000000d08005986 */ /* 0x0001e2000c101114 */
[C---:B------:R-:W-:Y:S02]  /*10790*/  PRMT R17, R11.reuse, 0x7773, RZ ;  /* 0x000077730b117816 */ /* 0x040fe400000000ff */
[----:B------:R-:W-:-:S02]  /*107a0*/  PRMT R19, R11, 0x7772, RZ ;  /* 0x000077720b137816 */ /* 0x000fc400000000ff */
[C---:B------:R-:W-:Y:S02]  /*107b0*/  PRMT R21, R11.reuse, 0x7771, RZ ;  /* 0x000077710b157816 */ /* 0x040fe400000000ff */
[----:B------:R-:W-:Y:S01]  /*107c0*/  PRMT R23, R11, 0x7770, RZ ;  /* 0x000077700b177816 */ /* 0x000fe200000000ff */
[----:B------:R-:W-:Y:S01]  /*107d0*/  IMAD R11, R56, UR5, RZ ;  /* 0x00000005380b7c24 */ /* 0x000fe2000f8e02ff */
[----:B-1----:R-:W-:Y:S02]  /*107e0*/  IADD3 R4, P6, PT, R0, R47, RZ ;  /* 0x0000002f00047210 */ /* 0x002fe40007fde0ff */
[-C--:B------:R-:W-:Y:S01]  /*107f0*/  LEA.HI.X.SX32 R3, R10, R49.reuse, 0x1, P4 ;  /* 0x000000310a037211 */ /* 0x080fe200020f0eff */
[----:B0-----:R-:W-:Y:S01]  /*10800*/  IMAD R13, R54, UR5, RZ ;  /* 0x00000005360d7c24 */ /* 0x001fe2000f8e02ff */
[C---:B------:R-:W-:Y:S01]  /*10810*/  ISETP.LT.AND P4, PT, R12.reuse, UR15, !P0 ;  /* 0x0000000f0c007c0c */ /* 0x040fe2000c781270 */
[----:B------:R-:W-:Y:S01]  /*10820*/  IMAD R12, R12, UR5, RZ ;  /* 0x000000050c0c7c24 */ /* 0x000fe2000f8e02ff */
[----:B------:R-:W-:Y:S01]  /*10830*/  ISETP.LT.AND P3, PT, R56, UR15, !P0 ;  /* 0x0000000f38007c0c */ /* 0x000fe2000c761270 */
[----:B------:R0:W-:Y:S01]  /*10840*/  @P1 STG.E.U8 desc[UR20][R2.64], R39 ;  /* 0x0000002702001986 */ /* 0x0001e2000c101114 */
[----:B------:R-:W-:Y:S01]  /*10850*/  LEA.HI.X.SX32 R5, R0, R49, 0x1, P6 ;  /* 0x0000003100057211 */ /* 0x000fe200030f0eff */
[----:B------:R-:W-:Y:S01]  /*10860*/  IMAD R0, R55, UR5, RZ ;  /* 0x0000000537007c24 */ /* 0x000fe2000f8e02ff */
[----:B------:R-:W-:-:S02]  /*10870*/  IADD3 R6, P5, PT, R11, R47, RZ ;  /* 0x0000002f0b067210 */ /* 0x000fc40007fbe0ff */
[C---:B------:R-:W-:Y:S01]  /*10880*/  IADD3 R10, P1, PT, R12.reuse, R47, RZ ;  /* 0x0000002f0c0a7210 */ /* 0x040fe20007f3e0ff */
[----:B------:R-:W-:Y:S01]  /*10890*/  @P2 STG.E.U8 desc[UR20][R4.64], R37 ;  /* 0x0000002504002986 */ /* 0x000fe2000c101114 */
[-C--:B------:R-:W-:Y:S02]  /*108a0*/  LEA.HI.X.SX32 R7, R11, R49.reuse, 0x1, P5 ;  /* 0x000000310b077211 */ /* 0x080fe400028f0eff */
[----:B------:R-:W-:Y:S02]  /*108b0*/  ISETP.LT.AND P2, PT, R55, UR15, !P0 ;  /* 0x0000000f37007c0c */ /* 0x000fe4000c741270 */
[----:B------:R-:W-:Y:S01]  /*108c0*/  LEA.HI.X.SX32 R11, R12, R49, 0x1, P1 ;  /* 0x000000310c0b7211 */ /* 0x000fe200008f0eff */
[----:B------:R-:W-:Y:S01]  /*108d0*/  @P3 STG.E.U8 desc[UR20][R6.64], R35 ;  /* 0x0000002306003986 */ /* 0x000fe2000c101114 */
[----:B------:R-:W-:Y:S02]  /*108e0*/  IADD3 R8, P1, PT, R0, R47, RZ ;  /* 0x0000002f00087210 */ /* 0x000fe40007f3e0ff */
[----:B------:R-:W-:Y:S01]  /*108f0*/  ISETP.LT.AND P3, PT, R54, UR15, !P0 ;  /* 0x0000000f36007c0c */ /* 0x000fe2000c761270 */
[----:B------:R1:W-:Y:S01]  /*10900*/  @P4 STG.E.U8 desc[UR20][R10.64], R33 ;  /* 0x000000210a004986 */ /* 0x0003e2000c101114 */
[C---:B------:R-:W-:Y:S01]  /*10910*/  ISETP.LT.AND P4, PT, R14.reuse, UR15, !P0 ;  /* 0x0000000f0e007c0c */ /* 0x040fe2000c781270 */
[----:B------:R-:W-:Y:S01]  /*10920*/  IMAD R14, R14, UR5, RZ ;  /* 0x000000050e0e7c24 */ /* 0x000fe2000f8e02ff */
[----:B------:R-:W-:Y:S01]  /*10930*/  LEA.HI.X.SX32 R9, R0, R49, 0x1, P1 ;  /* 0x0000003100097211 */ /* 0x000fe200008f0eff */
[----:B------:R-:W-:Y:S01]  /*10940*/  IMAD R0, R53, UR5, RZ ;  /* 0x0000000535007c24 */ /* 0x000fe2000f8e02ff */
[----:B0-----:R-:W-:Y:S01]  /*10950*/  IADD3 R2, P5, PT, R13, R47, RZ ;  /* 0x0000002f0d027210 */ /* 0x001fe20007fbe0ff */
[----:B------:R0:W2:Y:S01]  /*10960*/  LDS.128 R4, [R15+0x800] ;  /* 0x000800000f047984 */ /* 0x0000a20000000c00 */
[----:B------:R-:W-:-:S02]  /*10970*/  ISETP.LT.AND P1, PT, R53, UR15, !P0 ;  /* 0x0000000f35007c0c */ /* 0x000fc4000c721270 */
[----:B------:R-:W-:Y:S01]  /*10980*/  IADD3 R12, P6, PT, R14, R47, RZ ;  /* 0x0000002f0e0c7210 */ /* 0x000fe20007fde0ff */
[----:B------:R3:W-:Y:S01]  /*10990*/  @P2 STG.E.U8 desc[UR20][R8.64], R31 ;  /* 0x0000001f08002986 */ /* 0x0007e2000c101114 */
[----:B------:R-:W-:Y:S02]  /*109a0*/  LEA.HI.X.SX32 R3, R13, R49, 0x1, P5 ;  /* 0x000000310d037211 */ /* 0x000fe400028f0eff */
[----:B-1----:R-:W-:Y:S01]  /*109b0*/  IADD3 R10, P2, PT, R0, R47, RZ ;  /* 0x0000002f000a7210 */ /* 0x002fe20007f5e0ff */
[----:B0-----:R-:W-:Y:S01]  /*109c0*/  IMAD R15, R50, UR5, RZ ;  /* 0x00000005320f7c24 */ /* 0x001fe2000f8e02ff */
[-C--:B------:R-:W-:Y:S01]  /*109d0*/  LEA.HI.X.SX32 R13, R14, R49.reuse, 0x1, P6 ;  /* 0x000000310e0d7211 */ /* 0x080fe200030f0eff */
[----:B------:R0:W-:Y:S01]  /*109e0*/  @P3 STG.E.U8 desc[UR20][R2.64], R29 ;  /* 0x0000001d02003986 */ /* 0x0001e2000c101114 */
[----:B------:R-:W-:Y:S01]  /*109f0*/  LEA.HI.X.SX32 R11, R0, R49, 0x1, P2 ;  /* 0x00000031000b7211 */ /* 0x000fe200010f0eff */
[C---:B------:R-:W-:Y:S01]  /*10a00*/  IMAD R0, R52.reuse, UR5, RZ ;  /* 0x0000000534007c24 */ /* 0x040fe2000f8e02ff */
[----:B------:R-:W-:Y:S01]  /*10a10*/  ISETP.LT.AND P3, PT, R52, UR15, !P0 ;  /* 0x0000000f34007c0c */ /* 0x000fe2000c761270 */
[----:B------:R1:W-:Y:S01]  /*10a20*/  @P4 STG.E.U8 desc[UR20][R12.64], R27 ;  /* 0x0000001b0c004986 */ /* 0x0003e2000c101114 */
[C---:B------:R-:W-:Y:S01]  /*10a30*/  IMAD R14, R51.reuse, UR5, RZ ;  /* 0x00000005330e7c24 */ /* 0x040fe2000f8e02ff */
[----:B------:R-:W-:-:S02]  /*10a40*/  ISETP.LT.AND P2, PT, R51, UR15, !P0 ;  /* 0x0000000f33007c0c */ /* 0x000fc4000c741270 */
[----:B------:R4:W-:Y:S01]  /*10a50*/  @P1 STG.E.U8 desc[UR20][R10.64], R25 ;  /* 0x000000190a001986 */ /* 0x0009e2000c101114 */
[----:B---3--:R-:W-:Y:S02]  /*10a60*/  IADD3 R8, P1, PT, R0, R47, RZ ;  /* 0x0000002f00087210 */ /* 0x008fe40007f3e0ff */
[----:B------:R-:W-:Y:S02]  /*10a70*/  ISETP.LT.AND P4, PT, R50, UR15, !P0 ;  /* 0x0000000f32007c0c */ /* 0x000fe4000c781270 */
[----:B------:R-:W-:Y:S01]  /*10a80*/  LEA.HI.X.SX32 R9, R0, R49, 0x1, P1 ;  /* 0x0000003100097211 */ /* 0x000fe200008f0eff */
[----:B------:R-:W-:Y:S01]  /*10a90*/  IMAD R0, R48, UR5, RZ ;  /* 0x0000000530007c24 */ /* 0x000fe2000f8e02ff */
[CC--:B0-----:R-:W-:Y:S02]  /*10aa0*/  IADD3 R2, P5, PT, R14.reuse, R47.reuse, RZ ;  /* 0x0000002f0e027210 */ /* 0x0c1fe40007fbe0ff */
[----:B-1----:R-:W-:Y:S01]  /*10ab0*/  IADD3 R12, P6, PT, R15, R47, RZ ;  /* 0x0000002f0f0c7210 */ /* 0x002fe20007fde0ff */
[----:B------:R0:W-:Y:S01]  /*10ac0*/  @P3 STG.E.U8 desc[UR20][R8.64], R23 ;  /* 0x0000001708003986 */ /* 0x0001e2000c101114 */
[----:B------:R-:W-:-:S02]  /*10ad0*/  LEA.HI.X.SX32 R3, R14, R49, 0x1, P5 ;  /* 0x000000310e037211 */ /* 0x000fc400028f0eff */
[----:B----4-:R-:W-:Y:S02]  /*10ae0*/  IADD3 R10, P3, PT, R0, R47, RZ ;  /* 0x0000002f000a7210 */ /* 0x010fe40007f7e0ff */
[----:B------:R-:W-:Y:S01]  /*10af0*/  ISETP.LT.AND P1, PT, R48, UR15, !P0 ;  /* 0x0000000f30007c0c */ /* 0x000fe2000c721270 */
[----:B------:R1:W-:Y:S01]  /*10b00*/  @P2 STG.E.U8 desc[UR20][R2.64], R21 ;  /* 0x0000001502002986 */ /* 0x0003e2000c101114 */
[-C--:B------:R-:W-:Y:S01]  /*10b10*/  LEA.HI.X.SX32 R13, R15, R49.reuse, 0x1, P6 ;  /* 0x000000310f0d7211 */ /* 0x080fe200030f0eff */
[----:B------:R-:W-:Y:S01]  /*10b20*/  IMAD R15, R46, UR5, RZ ;  /* 0x000000052e0f7c24 */ /* 0x000fe2000f8e02ff */
[----:B------:R-:W-:Y:S01]  /*10b30*/  LEA.HI.X.SX32 R11, R0, R49, 0x1, P3 ;  /* 0x00000031000b7211 */ /* 0x000fe200018f0eff */
[----:B------:R-:W-:Y:S01]  /*10b40*/  IMAD R0, R44, UR5, RZ ;  /* 0x000000052c007c24 */ /* 0x000fe2000f8e02ff */
[----:B------:R-:W-:Y:S01]  /*10b50*/  ISETP.LT.AND P2, PT, R46, UR15, !P0 ;  /* 0x0000000f2e007c0c */ /* 0x000fe2000c741270 */
[----:B------:R3:W-:Y:S01]  /*10b60*/  @P4 STG.E.U8 desc[UR20][R12.64], R19 ;  /* 0x000000130c004986 */ /* 0x0007e2000c101114 */
[----:B------:R-:W-:-:S02]  /*10b70*/  IADD3 R14, P4, PT, R15, R47, RZ ;  /* 0x0000002f0f0e7210 */ /* 0x000fc40007f9e0ff */
[----:B0-----:R-:W-:Y:S02]  /*10b80*/  IADD3 R8, P5, PT, R0, R47, RZ ;  /* 0x0000002f00087210 */ /* 0x001fe40007fbe0ff */
[-C--:B------:R-:W-:Y:S01]  /*10b90*/  LEA.HI.X.SX32 R15, R15, R49.reuse, 0x1, P4 ;  /* 0x000000310f0f7211 */ /* 0x080fe200020f0eff */
[----:B-1----:R-:W-:Y:S01]  /*10ba0*/  IMAD R3, R42, UR5, RZ ;  /* 0x000000052a037c24 */ /* 0x002fe2000f8e02ff */
[----:B------:R-:W-:Y:S01]  /*10bb0*/  LEA.HI.X.SX32 R9, R0, R49, 0x1, P5 ;  /* 0x0000003100097211 */ /* 0x000fe200028f0eff */
[----:B------:R-:W-:Y:S01]  /*10bc0*/  IMAD R0, R40, UR5, RZ ;  /* 0x0000000528007c24 */ /* 0x000fe2000f8e02ff */
[----:B------:R-:W-:Y:S01]  /*10bd0*/  ISETP.LT.AND P3, PT, R44, UR15, !P0 ;  /* 0x0000000f2c007c0c */ /* 0x000fe2000c761270 */
[----:B------:R0:W-:Y:S01]  /*10be0*/  @P1 STG.E.U8 desc[UR20][R10.64], R17 ;  /* 0x000000110a001986 */ /* 0x0001e2000c101114 */
[----:B------:R-:W-:Y:S01]  /*10bf0*/  IADD3 R2, P4, PT, R3, R47, RZ ;  /* 0x0000002f03027210 */ /* 0x000fe20007f9e0ff */
[----:B---3--:R-:W-:Y:S01]  /*10c00*/  IMAD R13, R38, UR5, RZ ;  /* 0x00000005260d7c24 */ /* 0x008fe2000f8e02ff */
[----:B--2---:R-:W-:-:S02]  /*10c10*/  PRMT R23, R4, 0x7770, RZ ;  /* 0x0000777004177816 */ /* 0x004fc400000000ff */
[----:B------:R-:W-:Y:S02]  /*10c20*/  ISETP.LT.AND P1, PT, R42, UR15, !P0 ;  /* 0x0000000f2a007c0c */ /* 0x000fe4000c721270 */
[----:B------:R-:W-:Y:S01]  /*10c30*/  LEA.HI.X.SX32 R3, R3, R49, 0x1, P4 ;  /* 0x0000003103037211 */ /* 0x000fe200020f0eff */
[----:B------:R1:W-:Y:S01]  /*10c40*/  @P2 STG.E.U8 desc[UR20][R14.64], R23 ;  /* 0x000000170e002986 */ /* 0x0003e2000c101114 */
[----:B------:R-:W-:Y:S02]  /*10c50*/  ISETP.LT.AND P2, PT, R40, UR15, !P0 ;  /* 0x0000000f28007c0c */ /* 0x000fe4000c741270 */
[----:B------:R-:W-:Y:S02]  /*10c60*/  PRMT R19, R4, 0x7771, RZ ;  /* 0x0000777104137816 */ /* 0x000fe400000000ff */
[----:B0-----:R-:W-:Y:S02]  /*10c70*/  IADD3 R10, P4, PT, R0, R47, RZ ;  /* 0x0000002f000a7210 */ /* 0x001fe40007f9e0ff */
[----:B------:R-:W-:Y:S01]  /*10c80*/  PRMT R21, R4, 0x7772, RZ ;  /* 0x0000777204157816 */ /* 0x000fe200000000ff */
[----:B------:R0:W-:Y:S01]  /*10c90*/  @P3 STG.E.U8 desc[UR20][R8.64], R19 ;  /* 0x0000001308003986 */ /* 0x0001e2000c101114 */
[----:B------:R-:W-:Y:S01]  /*10ca0*/  LEA.HI.X.SX32 R11, R0, R49, 0x1, P4 ;  /* 0x00000031000b7211 */ /* 0x000fe200020f0eff */
[----:B------:R-:W-:Y:S01]  /*10cb0*/  IMAD R0, R36, UR5, RZ ;  /* 0x0000000524007c24 */ /* 0x000fe2000f8e02ff */
[----:B------:R-:W-:Y:S01]  /*10cc0*/  ISETP.LT.AND P3, PT, R38, UR15, !P0 ;  /* 0x0000000f26007c0c */ /* 0x000fe2000c761270 */
[----:B------:R2:W-:Y:S01]  /*10cd0*/  @P1 STG.E.U8 desc[UR20][R2.64], R21 ;  /* 0x0000001502001986 */ /* 0x0005e2000c101114 */
[----:B------:R-:W-:Y:S01]  /*10ce0*/  ISETP.LT.AND P1, PT, R36, UR15, !P0 ;  /* 0x0000000f24007c0c */ /* 0x000fe2000c721270 */
[----:B-1----:R-:W-:Y:S01]  /*10cf0*/  IMAD R14, R30, UR5, RZ ;  /* 0x000000051e0e7c24 */ /* 0x002fe2000f8e02ff */
[----:B------:R-:W-:-:S02]  /*10d00*/  IADD3 R12, P5, PT, R13, R47, RZ ;  /* 0x0000002f0d0c7210 */ /* 0x000fc40007fbe0ff */
[----:B------:R-:W-:Y:S02]  /*10d10*/  PRMT R17, R5, 0x7770, RZ ;  /* 0x0000777005117816 */ /* 0x000fe400000000ff */
[----:B------:R-:W-:Y:S02]  /*10d20*/  LEA.HI.X.SX32 R13, R13, R49, 0x1, P5 ;  /* 0x000000310d0d7211 */ /* 0x000fe400028f0eff */
[----:B0-----:R-:W-:Y:S01]  /*10d30*/  PRMT R19, R4, 0x7773, RZ ;  /* 0x0000777304137816 */ /* 0x001fe200000000ff */
[----:B------:R-:W-:Y:S01]  /*10d40*/  IMAD R4, R32, UR5, RZ ;  /* 0x0000000520047c24 */ /* 0x000fe2000f8e02ff */
[C---:B------:R-:W-:Y:S02]  /*10d50*/  IADD3 R8, P4, PT, R0.reuse, R47, RZ ;  /* 0x0000002f00087210 */ /* 0x040fe40007f9e0ff */
[----:B------:R-:W-:Y:S01]  /*10d60*/  PRMT R15, R5, 0x7771, RZ ;  /* 0x00007771050f7816 */ /* 0x000fe200000000ff */
[----:B------:R0:W-:Y:S01]  /*10d70*/  @P2 STG.E.U8 desc[UR20][R10.64], R19 ;  /* 0x000000130a002986 */ /* 0x0001e2000c101114 */
[----:B------:R-:W-:Y:S01]  /*10d80*/  LEA.HI.X.SX32 R9, R0, R49, 0x1, P4 ;  /* 0x0000003100097211 */ /* 0x000fe200020f0eff */
[C---:B------:R-:W-:Y:S01]  /*10d90*/  IMAD R0, R34.reuse, UR5, RZ ;  /* 0x0000000522007c24 */ /* 0x040fe2000f8e02ff */
[----:B------:R-:W-:Y:S01]  /*10da0*/  ISETP.LT.AND P2, PT, R34, UR15, !P0 ;  /* 0x0000000f22007c0c */ /* 0x000fe2000c741270 */
[----:B------:R1:W-:Y:S01]  /*10db0*/  @P3 STG.E.U8 desc[UR20][R12.64], R17 ;  /* 0x000000110c003986 */ /* 0x0003e2000c101114 */
[----:B------:R-:W-:-:S02]  /*10dc0*/  ISETP.LT.AND P3, PT, R32, UR15, !P0 ;  /* 0x0000000f20007c0c */ /* 0x000fc4000c761270 */
[----:B--2---:R-:W-:Y:S01]  /*10dd0*/  IADD3 R2, P4, PT, R0, R47, RZ ;  /* 0x0000002f00027210 */ /* 0x004fe20007f9e0ff */
[----:B------:R2:W-:Y:S01]  /*10de0*/  @P1 STG.E.U8 desc[UR20][R8.64], R15 ;  /* 0x0000000f08001986 */ /* 0x0005e2000c101114 */
[----:B------:R-:W-:Y:S02]  /*10df0*/  ISETP.LT.AND P1, PT, R30, UR15, !P0 ;  /* 0x0000000f1e007c0c */ /* 0x000fe4000c721270 */
[----:B------:R-:W-:Y:S01]  /*10e00*/  LEA.HI.X.SX32 R3, R0, R49, 0x1, P4 ;  /* 0x0000003100037211 */ /* 0x000fe200020f0eff */
[----:B------:R-:W-:Y:S01]  /*10e10*/  IMAD R0, R28, UR5, RZ ;  /* 0x000000051c007c24 */ /* 0x000fe2000f8e02ff */
[----:B0-----:R-:W-:Y:S02]  /*10e20*/  IADD3 R10, P5, PT, R4, R47, RZ ;  /* 0x0000002f040a7210 */ /* 0x001fe40007fbe0ff */
[----:B------:R-:W-:Y:S01]  /*10e30*/  ISETP.LT.AND P4, PT, R28, UR15, !P0 ;  /* 0x0000000f1c007c0c */ /* 0x000fe2000c781270 */
[----:B-1----:R-:W-:Y:S01]  /*10e40*/  IMAD R12, R24, UR5, RZ ;  /* 0x00000005180c7c24 */ /* 0x002fe2000f8e02ff */
[----:B------:R-:W-:-:S02]  /*10e50*/  PRMT R13, R5, 0x7772, RZ ;  /* 0x00007772050d7816 */ /* 0x000fc400000000ff */
[----:B------:R-:W-:Y:S02]  /*10e60*/  LEA.HI.X.SX32 R11, R4, R49, 0x1, P5 ;  /* 0x00000031040b7211 */ /* 0x000fe400028f0eff */
[----:B------:R-:W-:Y:S01]  /*10e70*/  PRMT R19, R5, 0x7773, RZ ;  /* 0x0000777305137816 */ /* 0x000fe200000000ff */
[----:B------:R0:W-:Y:S01]  /*10e80*/  @P2 STG.E.U8 desc[UR20][R2.64], R13 ;  /* 0x0000000d02002986 */ /* 0x0001e2000c101114 */
[-C--:B------:R-:W-:Y:S02]  /*10e90*/  IADD3 R4, P2, PT, R14, R47.reuse, RZ ;  /* 0x0000002f0e047210 */ /* 0x080fe40007f5e0ff */
[----:B--2---:R-:W-:Y:S01]  /*10ea0*/  IADD3 R8, P5, PT, R0, R47, RZ ;  /* 0x0000002f00087210 */ /* 0x004fe20007fbe0ff */
[----:B------:R-:W-:Y:S01]  /*10eb0*/  @P3 STG.E.U8 desc[UR20][R10.64], R19 ;  /* 0x000000130a003986 */ /* 0x000fe2000c101114 */
[----:B------:R-:W-:Y:S01]  /*10ec0*/  LEA.HI.X.SX32 R5, R14, R49, 0x1, P2 ;  /* 0x000000310e057211 */ /* 0x000fe200010f0eff */
[----:B------:R-:W-:Y:S01]  /*10ed0*/  IMAD R14, R20, UR5, RZ ;  /* 0x00000005140e7c24 */ /* 0x000fe2000f8e02ff */
[----:B------:R-:W-:-:S02]  /*10ee0*/  PRMT R15, R6, 0x7770, RZ ;  /* 0x00007770060f7816 */ /* 0x000fc400000000ff */
[----:B------:R-:W-:Y:S01]  /*10ef0*/  LEA.HI.X.SX32 R9, R0, R49, 0x1, P5 ;  /* 0x0000003100097211 */ /* 0x000fe200028f0eff */
[----:B------:R-:W-:Y:S01]  /*10f00*/  IMAD R0, R26, UR5, RZ ;  /* 0x000000051a007c24 */ /* 0x000fe2000f8e02ff */
[----:B------:R-:W-:Y:S01]  /*10f10*/  PRMT R17, R6, 0x7771, RZ ;  /* 0x0000777106117816 */ /* 0x000fe200000000ff */
[----:B------:R1:W-:Y:S01]  /*10f20*/  @P1 STG.E.U8 desc[UR20][R4.64], R15 ;  /* 0x0000000f04001986 */ /* 0x0003e2000c101114 */
[----:B0-----:R-:W-:Y:S01]  /*10f30*/  IMAD R13, R22, UR5, RZ ;  /* 0x00000005160d7c24 */ /* 0x001fe2000f8e02ff */
[----:B------:R-:W-:Y:S02]  /*10f40*/  ISETP.LT.AND P5, PT, R26, UR15, !P0 ;  /* 0x0000000f1a007c0c */ /* 0x000fe4000c7a1270 */
[----:B------:R0:W-:Y:S01]  /*10f50*/  @P4 STG.E.U8 desc[UR20][R8.64], R17 ;  /* 0x0000001108004986 */ /* 0x0001e2000c101114 */
[----:B------:R-:W-:Y:S02]  /*10f60*/  IADD3 R2, P6, PT, R0, R47, RZ ;  /* 0x0000002f00027210 */ /* 0x000fe40007fde0ff */
[----:B------:R-:W-:-:S02]  /*10f70*/  ISETP.LT.AND P4, PT, R24, UR15, !P0 ;  /* 0x0000000f18007c0c */ /* 0x000fc4000c781270 */
[C---:B------:R-:W-:Y:S01]  /*10f80*/  ISETP.LT.AND P1, PT, R16.reuse, UR15, !P0 ;  /* 0x0000000f10007c0c */ /* 0x040fe2000c721270 */
[----:B------:R-:W-:Y:S01]  /*10f90*/  IMAD R16, R16, UR5, RZ ;  /* 0x0000000510107c24 */ /* 0x000fe2000f8e02ff */
[----:B------:R-:W-:Y:S01]  /*10fa0*/  LEA.HI.X.SX32 R3, R0, R49, 0x1, P6 ;  /* 0x0000003100037211 */ /* 0x000fe200030f0eff */
[----:B-1----:R-:W-:Y:S01]  /*10fb0*/  IMAD R15, R18, UR5, RZ ;  /* 0x00000005120f7c24 */ /* 0x002fe2000f8e02ff */
[-C--:B------:R-:W-:Y:S02]  /*10fc0*/  IADD3 R4, P2, PT, R12, R47.reuse, RZ ;  /* 0x0000002f0c047210 */ /* 0x080fe40007f5e0ff */
[-C--:B------:R-:W-:Y:S02]  /*10fd0*/  IADD3 R10, P6, PT, R14, R47.reuse, RZ ;  /* 0x0000002f0e0a7210 */ /* 0x080fe40007fde0ff */
[----:B0-----:R-:W-:Y:S02]  /*10fe0*/  IADD3 R8, P3, PT, R13, R47, RZ ;  /* 0x0000002f0d087210 */ /* 0x001fe40007f7e0ff */
[----:B------:R-:W-:-:S02]  /*10ff0*/  LEA.HI.X.SX32 R5, R12, R49, 0x1, P2 ;  /* 0x000000310c057211 */ /* 0x000fc400010f0eff */
[----:B------:R-:W-:Y:S02]  /*11000*/  IADD3 R12, P2, PT, R15, R47, RZ ;  /* 0x0000002f0f0c7210 */ /* 0x000fe40007f5e0ff */
[-C--:B------:R-:W-:Y:S02]  /*11010*/  LEA.HI.X.SX32 R9, R13, R49.reuse, 0x1, P3 ;  /* 0x000000310d097211 */ /* 0x080fe400018f0eff */
[----:B------:R-:W-:Y:S02]  /*11020*/  ISETP.LT.AND P3, PT, R22, UR15, !P0 ;  /* 0x0000000f16007c0c */ /* 0x000fe4000c761270 */
[----:B------:R-:W-:Y:S02]  /*11030*/  LEA.HI.X.SX32 R13, R15, R49, 0x1, P2 ;  /* 0x000000310f0d7211 */ /* 0x000fe400010f0eff */
[----:B------:R-:W-:Y:S02]  /*11040*/  ISETP.LT.AND P2, PT, R20, UR15, !P0 ;  /* 0x0000000f14007c0c */ /* 0x000fe4000c741270 */
[----:B------:R-:W-:-:S02]  /*11050*/  ISETP.LT.AND P0, PT, R18, UR15, !P0 ;  /* 0x0000000f12007c0c */ /* 0x000fc4000c701270 */
[----:B------:R-:W-:Y:S02]  /*11060*/  LEA.HI.X.SX32 R11, R14, R49, 0x1, P6 ;  /* 0x000000310e0b7211 */ /* 0x000fe400030f0eff */
[----:B------:R-:W-:Y:S02]  /*11070*/  PRMT R25, R6, 0x7772, RZ ;  /* 0x0000777206197816 */ /* 0x000fe400000000ff */
[----:B------:R-:W-:Y:S02]  /*11080*/  IADD3 R14, P6, PT, R16, R47, RZ ;  /* 0x0000002f100e7210 */ /* 0x000fe40007fde0ff */
[----:B------:R-:W-:Y:S01]  /*11090*/  PRMT R23, R6, 0x7773, RZ ;  /* 0x0000777306177816 */ /* 0x000fe200000000ff */
[----:B------:R0:W-:Y:S01]  /*110a0*/  @P5 STG.E.U8 desc[UR20][R2.64], R25 ;  /* 0x0000001902005986 */ /* 0x0001e2000c101114 */
[C---:B------:R-:W-:Y:S02]  /*110b0*/  PRMT R17, R7.reuse, 0x7773, RZ ;  /* 0x0000777307117816 */ /* 0x040fe400000000ff */
[C---:B------:R-:W-:Y:S01]  /*110c0*/  PRMT R19, R7.reuse, 0x7772, RZ ;  /* 0x0000777207137816 */ /* 0x040fe200000000ff */
[----:B------:R0:W-:Y:S01]  /*110d0*/  @P4 STG.E.U8 desc[UR20][R4.64], R23 ;  /* 0x0000001704004986 */ /* 0x0001e2000c101114 */
[----:B------:R-:W-:-:S02]  /*110e0*/  PRMT R21, R7, 0x7771, RZ ;  /* 0x0000777107157816 */ /* 0x000fc400000000ff */
[----:B------:R-:W-:Y:S02]  /*110f0*/  PRMT R7, R7, 0x7770, RZ ;  /* 0x0000777007077816 */ /* 0x000fe400000000ff */
[----:B------:R-:W-:-:S03]  /*11100*/  LEA.HI.X.SX32 R15, R16, R49, 0x1, P6 ;  /* 0x00000031100f7211 */ /* 0x000fc600030f0eff */
[----:B------:R0:W-:Y:S04]  /*11110*/  @P3 STG.E.U8 desc[UR20][R8.64], R7 ;  /* 0x0000000708003986 */ /* 0x0001e8000c101114 */
[----:B------:R0:W-:Y:S04]  /*11120*/  @P2 STG.E.U8 desc[UR20][R10.64], R21 ;  /* 0x000000150a002986 */ /* 0x0001e8000c101114 */
[----:B------:R0:W-:Y:S04]  /*11130*/  @P0 STG.E.U8 desc[UR20][R12.64], R19 ;  /* 0x000000130c000986 */ /* 0x0001e8000c101114 */
[----:B------:R0:W-:Y:S01]  /*11140*/  @P1 STG.E.U8 desc[UR20][R14.64], R17 ;  /* 0x000000110e001986 */ /* 0x0001e2000c101114 */
[----:B------:R-:W-:Y:S06]  /*11150*/  BAR.SYNC.DEFER_BLOCKING 0x0 ;  /* 0x0000000000007b1d */ /* 0x000fec0000010000 */
[----:B------:R-:W-:Y:S05]  /*11160*/  BRA.U UP0, `(.L_x_13) ;  /* 0x0000000100a07547 */ /* 0x000fea000b800000 */
[----:B------:R-:W1:Y:S01]  /*11170*/  S2UR UR5, SR_CgaCtaId ;  /* 0x00000000000579c3 */ /* 0x000e620000008800 */
[----:B------:R-:W-:Y:S01]  /*11180*/  NOP ;  /* 0x0000000000007918 */ /* 0x000fe20000000000 */
[----:B------:R-:W-:Y:S01]  /*11190*/  UMOV UR4, 0x50 ;  /* 0x0000005000047882 */ /* 0x000fe20000000000 */
[----:B------:R-:W-:Y:S02]  /*111a0*/  IMAD.U32 R0, RZ, RZ, UR8 ;  /* 0x00000008ff007e24 */ /* 0x000fe4000f8e00ff */
[----:B0-----:R-:W-:Y:S02]  /*111b0*/  IMAD.MOV.U32 R3, RZ, RZ, 0x3 ;  /* 0x00000003ff037424 */ /* 0x001fe400078e00ff */
[----:B------:R-:W-:Y:S01]  /*111c0*/  IMAD.MOV.U32 R7, RZ, RZ, 0x1 ;  /* 0x00000001ff077424 */ /* 0x000fe200078e00ff */
[----:B------:R-:W-:-:S04]  /*111d0*/  LOP3.LUT R0, R0, 0xffff, RZ, 0xc0, !PT ;  /* 0x0000ffff00007812 */ /* 0x000fc800078ec0ff */
[----:B------:R-:W-:-:S05]  /*111e0*/  SHF.R.U32.HI R0, RZ, 0x5, R0 ;  /* 0x00000005ff007819 */ /* 0x000fca0000011600 */
[----:B------:R-:W-:Y:S01]  /*111f0*/  VIADD R2, R0, 0x10 ;  /* 0x0000001000027836 */ /* 0x000fe20000000000 */
[----:B------:R-:W-:Y:S01]  /*11200*/  SHF.L.U32 R0, R3, R0, RZ ;  /* 0x0000000003007219 */ /* 0x000fe200000006ff */
[----:B-1----:R-:W-:-:S03]  /*11210*/  ULEA UR6, UR5, UR4, 0x18 ;  /* 0x0000000405067291 */ /* 0x002fc6000f8ec0ff */
[----:B------:R-:W-:-:S04]  /*11220*/  SHF.L.U32 R3, R7, R2, RZ ;  /* 0x0000000207037219 */ /* 0x000fc800000006ff */
[----:B------:R-:W-:Y:S02]  /*11230*/  LOP3.LUT R0, R3, R0, RZ, 0xfc, !PT ;  /* 0x0000000003007212 */ /* 0x000fe400078efcff */
[----:B------:R-:W0:Y:S02]  /*11240*/  LDS R5, [UR6] ;  /* 0x00000006ff057984 */ /* 0x000e240008000800 */
[C---:B------:R-:W-:Y:S02]  /*11250*/  LOP3.LUT R2, R0.reuse, 0xffff, RZ, 0xc0, !PT ;  /* 0x0000ffff00027812 */ /* 0x040fe400078ec0ff */
[----:B0-----:R-:W-:-:S04]  /*11260*/  LOP3.LUT R3, R0, 0xffff, R5, 0x80, !PT ;  /* 0x0000ffff00037812 */ /* 0x001fc800078e8005 */
[----:B------:R-:W-:-:S13]  /*11270*/  ISETP.NE.AND P0, PT, R3, R2, PT ;  /* 0x000000020300720c */ /* 0x000fda0003f05270 */
[----:B------:R-:W-:Y:S05]  /*11280*/  @P0 BRA `(.L_x_14) ;  /* 0x0000000000500947 */ /* 0x000fea0003800000 */
[----:B------:R-:W-:Y:S02]  /*11290*/  SHF.R.U32.HI R5, RZ, 0x10, R5 ;  /* 0x00000010ff057819 */ /* 0x000fe40000011605 */
[----:B------:R-:W-:-:S04]  /*112a0*/  SHF.R.U32.HI R2, RZ, 0x10, R0 ;  /* 0x00000010ff027819 */ /* 0x000fc80000011600 */
[----:B------:R-:W-:-:S04]  /*112b0*/  LOP3.LUT R5, R5, R2, RZ, 0xc0, !PT ;  /* 0x0000000205057212 */ /* 0x000fc800078ec0ff */
[----:B------:R-:W-:-:S13]  /*112c0*/  ISETP.NE.AND P0, PT, R5, R2, PT ;  /* 0x000000020500720c */ /* 0x000fda0003f05270 */
[----:B------:R-:W-:Y:S05]  /*112d0*/  @P0 BRA `(.L_x_15) ;  /* 0x0000000000300947 */ /* 0x000fea0003800000 */
[----:B------:R-:W-:Y:S01]  /*112e0*/  R2UR UR4, R0 ;  /* 0x00000000000472ca */ /* 0x000fe200000e0000 */
[----:B------:R-:W-:Y:S01]  /*112f0*/  VOTEU.ANY UR5, UPT, PT ;  /* 0x0000000000057886 */ /* 0x000fe200038e0100 */
[----:B------:R-:W0:Y:S01]  /*11300*/  S2R R0, SR_LANEID ;  /* 0x0000000000007919 */ /* 0x000e220000000000 */
[----:B------:R-:W-:-:S10]  /*11310*/  UFLO.U32 UR5, UR5 ;  /* 0x00000005000572bd */ /* 0x000fd400080e0000 */
[----:B------:R-:W-:-:S06]  /*11320*/  ULOP3.LUT UR4, URZ, UR4, URZ, 0x33, !UPT ;  /* 0x00000004ff047292 */ /* 0x000fcc000f8e33ff */
[----:B------:R-:W-:-:S04]  /*11330*/  IMAD.U32 R2, RZ, RZ, UR4 ;  /* 0x00000004ff027e24 */ /* 0x000fc8000f8e00ff */
[----:B------:R-:W1:Y:S02]  /*11340*/  REDUX UR7, R2 ;  /* 0x00000000020773c4 */ /* 0x000e640000000000 */
[----:B------:R2:W-:Y:S01]  /*11350*/  UTCATOMSWS.AND URZ, UR4 ;  /* 0x0000000400ff79e3 */ /* 0x0005e20008000000 */
[----:B0-----:R-:W-:Y:S01]  /*11360*/  ISETP.EQ.U32.AND P0, PT, R0, UR5, PT ;  /* 0x0000000500007c0c */ /* 0x001fe2000bf02070 */
[----:B-1----:R-:W-:-:S12]  /*11370*/  IMAD.U32 R0, RZ, RZ, UR7 ;  /* 0x00000007ff007e24 */ /* 0x002fd8000f8e00ff */
[----:B------:R2:W-:Y:S01]  /*11380*/  @P0 ATOMS.AND RZ, [UR6], R0 ;  /* 0x00000000ffff098c */ /* 0x0005e2000a800006 */
[----:B------:R-:W-:Y:S05]  /*11390*/  BRA `(.L_x_13) ;  /* 0x0000000000147947 */ /* 0x000fea0003800000 */
.L_x_15:
[----:B------:R-:W-:-:S07]  /*113a0*/  MOV R2, 0x113c0 ;  /* 0x000113c000027802 */ /* 0x000fce0000000f00 */
[----:B------:R-:W-:Y:S05]  /*113b0*/  CALL.REL.NOINC `($__internal_0_$__cuda_sm10x_tcgen05_guardrail_trap_col_being_dealloced_not_returned_by_alloc) ;  /* 0x00000000002c7944 */ /* 0x000fea0003c00000 */
[----:B------:R-:W-:Y:S05]  /*113c0*/  BRA `(.L_x_13) ;  /* 0x0000000000087947 */ /* 0x000fea0003800000 */
.L_x_14:
[----:B------:R-:W-:-:S07]  /*113d0*/  MOV R2, 0x113f0 ;  /* 0x000113f000027802 */ /* 0x000fce0000000f00 */
[----:B------:R-:W-:Y:S05]  /*113e0*/  CALL.REL.NOINC `($__internal_2_$__cuda_sm10x_tcgen05_guardrail_trap_unallocated_columns_being_dealloced) ;  /* 0x0000000000387944 */ /* 0x000fea0003c00000 */
.L_x_13:
[----:B------:R-:W-:Y:S01]  /*113f0*/  NOP ;  /* 0x0000000000007918 */ /* 0x000fe20000000000 */
[----:B--2---:R-:W-:Y:S05]  /*11400*/  EXIT ;  /* 0x000000000000794d */ /* 0x004fea0003800000 */
.L_x_8:
[----:B------:R-:W0:Y:S02]  /*11410*/  SYNCS.PHASECHK.TRANS64.TRYWAIT P3, [UR6], R101 ;  /* 0x00000065ff0075a7 */ /* 0x000e240008061106 */
[----:B0-----:R-:W-:Y:S05]  /*11420*/  @!P3 BRA `(.L_x_8) ;  /* 0xfffffffc00f8b947 */ /* 0x001fea000383ffff */
[----:B------:R-:W-:Y:S05]  /*11430*/  BRA `(.L_x_16) ;  /* 0xffffffa4003c7947 */ /* 0x000fea000383ffff */
.L_x_12:
[----:B------:R-:W1:Y:S02]  /*11440*/  SYNCS.PHASECHK.TRANS64.TRYWAIT P0, [UR6], R2 ;  /* 0x00000002ff0075a7 */ /* 0x000e640008001106 */
[----:B-1----:R-:W-:Y:S05]  /*11450*/  @!P0 BRA `(.L_x_12) ;  /* 0xfffffffc00f88947 */ /* 0x002fea000383ffff */
[----:B------:R-:W-:Y:S05]  /*11460*/  BRA `(.L_x_11) ;  /* 0xffffffe400bc7947 */ /* 0x000fea000383ffff */
        .weak           $__internal_0_$__cuda_sm10x_tcgen05_guardrail_trap_col_being_dealloced_not_returned_by_alloc
        .type           $__internal_0_$__cuda_sm10x_tcgen05_guardrail_trap_col_being_dealloced_not_returned_by_alloc,@function
        .size           $__internal_0_$__cuda_sm10x_tcgen05_guardrail_trap_col_being_dealloced_not_returned_by_alloc,($__internal_1_$__cuda_sm10x_tcgen05_guardrail_trap_phase_invalid_during_alloc - $__internal_0_$__cuda_sm10x_tcgen05_guardrail_trap_col_being_dealloced_not_returned_by_alloc)
$__internal_0_$__cuda_sm10x_tcgen05_guardrail_trap_col_being_dealloced_not_returned_by_alloc:
[----:B------:R-:W-:Y:S05]  /*11470*/  BPT.TRAP 0x1 ;  /* 0x000000040000795c */ /* 0x000fea0000300000 */
[----:B------:R-:W-:-:S04]  /*11480*/  IMAD.MOV.U32 R3, RZ, RZ, 0x0 ;  /* 0x00000000ff037424 */ /* 0x000fc800078e00ff */
[----:B------:R-:W-:Y:S05]  /*11490*/  RET.REL.NODEC R2 `(matmul_kernel) ;  /* 0xfffffee802d87950 */ /* 0x000fea0003c3ffff */
        .weak           $__internal_1_$__cuda_sm10x_tcgen05_guardrail_trap_phase_invalid_during_alloc
        .type           $__internal_1_$__cuda_sm10x_tcgen05_guardrail_trap_phase_invalid_during_alloc,@function
        .size           $__internal_1_$__cuda_sm10x_tcgen05_guardrail_trap_phase_invalid_during_alloc,($__internal_2_$__cuda_sm10x_tcgen05_guardrail_trap_unallocated_columns_being_dealloced - $__internal_1_$__cuda_sm10x_tcgen05_guardrail_trap_phase_invalid_during_alloc)
$__internal_1_$__cuda_sm10x_tcgen05_guardrail_trap_phase_invalid_during_alloc:
[----:B------:R-:W-:Y:S05]  /*114a0*/  BPT.TRAP 0x1 ;  /* 0x000000040000795c */ /* 0x000fea0000300000 */
[----:B------:R-:W-:-:S04]  /*114b0*/  IMAD.MOV.U32 R3, RZ, RZ, 0x0 ;  /* 0x00000000ff037424 */ /* 0x000fc800078e00ff */
[----:B------:R-:W-:Y:S05]  /*114c0*/  RET.REL.NODEC R2 `(matmul_kernel) ;  /* 0xfffffee802cc7950 */ /* 0x000fea0003c3ffff */
        .weak           $__internal_2_$__cuda_sm10x_tcgen05_guardrail_trap_unallocated_columns_being_dealloced
        .type           $__internal_2_$__cuda_sm10x_tcgen05_guardrail_trap_unallocated_columns_being_dealloced,@function
        .size           $__internal_2_$__cuda_sm10x_tcgen05_guardrail_trap_unallocated_columns_being_dealloced,(.L_x_20 - $__internal_2_$__cuda_sm10x_tcgen05_guardrail_trap_unallocated_columns_being_dealloced)
$__internal_2_$__cuda_sm10x_tcgen05_guardrail_trap_unallocated_columns_being_dealloced:
[----:B------:R-:W-:Y:S05]  /*114d0*/  BPT.TRAP 0x1 ;  /* 0x000000040000795c */ /* 0x000fea0000300000 */
[----:B------:R-:W-:-:S04]  /*114e0*/  IMAD.MOV.U32 R3, RZ, RZ, 0x0 ;  /* 0x00000000ff037424 */ /* 0x000fc800078e00ff */
[----:B------:R-:W-:Y:S05]  /*114f0*/  RET.REL.NODEC R2 `(matmul_kernel) ;  /* 0xfffffee802c07950 */ /* 0x000fea0003c3ffff */
.L_x_17:
[----:B------:R-:W-:-:S00]  /*11500*/  BRA `(.L_x_17) ;  /* 0xfffffffc00fc7947 */ /* 0x000fc0000383ffff */
[----:B------:R-:W-:-:S00]  /*11510*/  NOP ;  /* 0x0000000000007918 */ /* 0x000fc00000000000 */
        /* <DEDUP_REMOVED lines=14> */
.L_x_20:


//--------------------- .nv.shared.matmul_kernel  --------------------------
	.section	.nv.shared.matmul_kernel,"aw",@nobits
	.sectionflags	@""
	.align	16
	.zero		1024


//--------------------- .nv.shared.reserved.0     --------------------------
	.section	.nv.shared.reserved.0,"aw",@nobits
	.align	8
	.weak		__nv_reservedSMEM_offset_0_alias
	.size		__nv_reservedSMEM_offset_0_alias, 0, 64
	.other		__nv_reservedSMEM_offset_0_alias,@"STO_CUDA_RESERVED_SHARED STV_DEFAULT"
__nv_reservedSMEM_offset_0_alias:
	.zero		0
.nv.shared.reserved.0:
	.zero		64
	.weak		__nv_reservedSMEM_allocation_phase
	.type		__nv_reservedSMEM_allocation_phase,@object
	.size		__nv_reservedSMEM_allocation_phase,(.L_0 - __nv_reservedSMEM_allocation_phase)
__nv_reservedSMEM_allocation_phase:
	.zero		1
.L_0:
	.zero		7
	.weak		__nv_reservedSMEM_devtool_atexit_pc
	.type		__nv_reservedSMEM_devtool_atexit_pc,@object
	.size		__nv_reservedSMEM_devtool_atexit_pc,(__nv_reservedSMEM_allocation_mask - __nv_reservedSMEM_devtool_atexit_pc)
__nv_reservedSMEM_devtool_atexit_pc:
	.zero		8
	.weak		__nv_reservedSMEM_allocation_mask
	.type		__nv_reservedSMEM_allocation_mask,@object
	.size		__nv_reservedSMEM_allocation_mask,(.L_2 - __nv_reservedSMEM_allocation_mask)
__nv_reservedSMEM_allocation_mask:
	.zero		4
.L_2:


//--------------------- .nv.constant0.matmul_kernel --------------------------
	.section	.nv.constant0.matmul_kernel,"a",@progbits
	.sectionflags	@""
	.align	4
.nv.constant0.matmul_kernel:
	.zero		976


//--------------------- SYMBOLS --------------------------

	.type		.nv.reservedSmem.offset0,@object
	.size		.nv.reservedSmem.offset0,0x4
	.type		.nv.reservedSmem.cap,@object
	.size		.nv.reservedSmem.cap,0x4
